// auto-generated by cutlass_sweep.epilogue — config: {"arch": "sm_100", "cluster_m": 2, "cluster_n": 1, "dtype": "e4m3", "fusion": "sigmoid", "tile_k": 64, "tile_m": 256, "tile_n": 64}
#include "cutlass/cutlass.h"
#include "cutlass/gemm/collective/collective_builder.hpp"
#include "cutlass/gemm/device/gemm_universal_adapter.h"
#include "cutlass/gemm/kernel/gemm_universal.hpp"
#include "cutlass/epilogue/collective/collective_builder.hpp"
#include "cutlass/epilogue/fusion/operations.hpp"
#include "cutlass/epilogue/thread/activation.h"

using Elem = cutlass::float_e4m3_t;
using Acc  = float;
using TileShape    = cute::Shape<cute::_256, cute::_64, cute::_64>;
using ClusterShape = cute::Shape<cute::_2, cute::_1, cute::_1>;
using FusionOp     = cutlass::epilogue::fusion::LinCombEltAct<cutlass::epilogue::thread::Sigmoid, Elem, Acc>;

using CollectiveEpilogue = typename cutlass::epilogue::collective::CollectiveBuilder<
    cutlass::arch::Sm100, cutlass::arch::OpClassTensorOp,
    TileShape, ClusterShape,
    cutlass::epilogue::collective::EpilogueTileAuto,
    Acc, Acc,
    Elem, cutlass::layout::RowMajor, 128 / cutlass::sizeof_bits<Elem>::value,
    Elem, cutlass::layout::RowMajor, 128 / cutlass::sizeof_bits<Elem>::value,
    cutlass::epilogue::collective::EpilogueScheduleAuto,
    FusionOp
  >::CollectiveOp;

using CollectiveMainloop = typename cutlass::gemm::collective::CollectiveBuilder<
    cutlass::arch::Sm100, cutlass::arch::OpClassTensorOp,
    Elem, cutlass::layout::RowMajor, 128 / cutlass::sizeof_bits<Elem>::value,
    Elem, cutlass::layout::ColumnMajor, 128 / cutlass::sizeof_bits<Elem>::value,
    Acc,
    TileShape, ClusterShape,
    cutlass::gemm::collective::StageCountAutoCarveout<
        static_cast<int>(sizeof(typename CollectiveEpilogue::SharedStorage))>,
    cutlass::gemm::collective::KernelScheduleAuto
  >::CollectiveOp;

using GemmKernel = cutlass::gemm::kernel::GemmUniversal<
    cute::Shape<int,int,int,int>, CollectiveMainloop, CollectiveEpilogue>;
using Gemm = cutlass::gemm::device::GemmUniversalAdapter<GemmKernel>;

auto* _anchor = &cutlass::device_kernel<GemmKernel>;


// ===== COMPILED SASS (sm_100a) =====

	.target	sm_100a

	.elftype	@"ET_EXEC"


//--------------------- .note.nv.tkinfo           --------------------------
	.section	.note.nv.tkinfo,"",@"SHT_NOTE"
	.sectionflags	@"SHF_NOTE_NV_TKINFO"
	.tkinfo
        /*0018*/ 	.word	0x00000002
        /*0030*/ 	.string	""
        /*0030*/ 	.string	"ptxas"
        /*0030*/ 	.string	"Cuda compilation tools, release 13.0, V13.0.88"
        /*0030*/ 	.string	"Build cuda_13.0.r13.0/compiler.36424714_0"
        /*0030*/ 	.string	"-arch sm_100a -m 64 "



//--------------------- .note.nv.cuinfo           --------------------------
	.section	.note.nv.cuinfo,"",@"SHT_NOTE"
	.sectionflags	@"SHF_NOTE_NV_CUINFO"
        /*0018*/ 	.short	0x0002
        /*001a*/ 	.short	0x0064
        /*001c*/ 	.short	0x0082
	.zero		2


//--------------------- .nv.info                  --------------------------
	.section	.nv.info,"",@"SHT_CUDA_INFO"
	.align	4


	//----- nvinfo : EIATTR_REGCOUNT
	.align		4
        /*0000*/ 	.byte	0x04, 0x2f
        /*0002*/ 	.short	(.L_19 - .L_18)
	.align		4
.L_18:
        /*0004*/ 	.word	index@(_ZN7cutlass13device_kernelINS_4gemm6kernel13GemmUniversalIN4cute5tupleIJiiiiEEENS1_10collective13CollectiveMmaINS1_35MainloopSm100TmaUmmaWarpSpecializedILi20ELi2ELi4ENS5_IJNS4_1CILi2EEENSA_ILi1EEESC_EEEEENS5_IJNSA_ILi256EEENSA_ILi64EEESG_EEENS_12float_e4m3_tENS5_IJlSC_lEEESI_SJ_NS4_8TiledMMAINS4_8MMA_AtomIJNS4_10MMA_TraitsINS4_25SM100_MMA_F8F6F4_2x1SM_SSEJSI_SI_fSF_SG_NS4_17integral_constantINS4_4UMMA5MajorELSQ_0EEESR_NSO_INSP_7ScaleInELSS_0EEEST_EEEEEENS4_6LayoutINS5_IJSC_SC_SC_EEENS5_IJNSA_ILi0EEESY_SY_EEEEENS5_IJNS4_10UnderscoreES11_S11_EEEEENS4_18SM100_TMA_2SM_LOADENS4_14ComposedLayoutINS4_7SwizzleILi2ELi4ELi3EEENS4_18smem_ptr_flag_bitsILi8EEENSW_INS5_IJNSA_ILi8EEESG_EEENS5_IJSG_SC_EEEEEEEvNS4_8identityES14_S1E_vS1F_EENS_8epilogue10collective18CollectiveEpilogueINS1H_23Sm100TmaWarpSpecializedILi1ELi1ELi64ELb0ELb0EEEJNS5_IJNSA_ILi128EEESG_SG_EEENS5_IJNSW_IS1M_SC_EENSW_ISG_SC_EEEEESI_SJ_SI_SJ_NS1H_6fusion15FusionCallbacksIS1L_NS1R_13LinCombEltActINS1H_6thread7SigmoidESI_fSI_fLNS_15FloatRoundStyleE2EEES1N_S1Q_JEEENS4_5SM1004TMEM4LOAD26SM100_TMEM_LOAD_32dp32b64xENS4_13SM90_TMA_LOADES1E_NS4_39AutoVectorizingCopyWithAssumedAlignmentILi128EEENS4_14SM90_TMA_STOREES1E_S25_S25_EEEvvEEEEvNT_6ParamsE)
        /*0008*/ 	.word	0x000000c7


	//----- nvinfo : EIATTR_FRAME_SIZE
	.align		4
.L_19:
        /*000c*/ 	.byte	0x04, 0x11
        /*000e*/ 	.short	(.L_21 - .L_20)
	.align		4
.L_20:
        /*0010*/ 	.word	index@($__internal_3_$__cuda_sm20_rcp_rn_f32_slowpath)
        /*0014*/ 	.word	0x00000000


	//----- nvinfo : EIATTR_FRAME_SIZE
	.align		4
.L_21:
        /*0018*/ 	.byte	0x04, 0x11
        /*001a*/ 	.short	(.L_23 - .L_22)
	.align		4
.L_22:
        /*001c*/ 	.word	index@($__internal_2_$__cuda_sm10x_tcgen05_guardrail_trap_unallocated_columns_being_dealloced)
        /*0020*/ 	.word	0x00000000


	//----- nvinfo : EIATTR_FRAME_SIZE
	.align		4
.L_23:
        /*0024*/ 	.byte	0x04, 0x11
        /*0026*/ 	.short	(.L_25 - .L_24)
	.align		4
.L_24:
        /*0028*/ 	.word	index@($__internal_1_$__cuda_sm10x_tcgen05_guardrail_trap_phase_invalid_during_alloc)
        /*002c*/ 	.word	0x00000000


	//----- nvinfo : EIATTR_FRAME_SIZE
	.align		4
.L_25:
        /*0030*/ 	.byte	0x04, 0x11
        /*0032*/ 	.short	(.L_27 - .L_26)
	.align		4
.L_26:
        /*0034*/ 	.word	index@($__internal_0_$__cuda_sm10x_tcgen05_guardrail_trap_col_being_dealloced_not_returned_by_alloc)
        /*0038*/ 	.word	0x00000000


	//----- nvinfo : EIATTR_FRAME_SIZE
	.align		4
.L_27:
        /*003c*/ 	.byte	0x04, 0x11
        /*003e*/ 	.short	(.L_29 - .L_28)
	.align		4
.L_28:
        /*0040*/ 	.word	index@(_ZN7cutlass13device_kernelINS_4gemm6kernel13GemmUniversalIN4cute5tupleIJiiiiEEENS1_10collective13CollectiveMmaINS1_35MainloopSm100TmaUmmaWarpSpecializedILi20ELi2ELi4ENS5_IJNS4_1CILi2EEENSA_ILi1EEESC_EEEEENS5_IJNSA_ILi256EEENSA_ILi64EEESG_EEENS_12float_e4m3_tENS5_IJlSC_lEEESI_SJ_NS4_8TiledMMAINS4_8MMA_AtomIJNS4_10MMA_TraitsINS4_25SM100_MMA_F8F6F4_2x1SM_SSEJSI_SI_fSF_SG_NS4_17integral_constantINS4_4UMMA5MajorELSQ_0EEESR_NSO_INSP_7ScaleInELSS_0EEEST_EEEEEENS4_6LayoutINS5_IJSC_SC_SC_EEENS5_IJNSA_ILi0EEESY_SY_EEEEENS5_IJNS4_10UnderscoreES11_S11_EEEEENS4_18SM100_TMA_2SM_LOADENS4_14ComposedLayoutINS4_7SwizzleILi2ELi4ELi3EEENS4_18smem_ptr_flag_bitsILi8EEENSW_INS5_IJNSA_ILi8EEESG_EEENS5_IJSG_SC_EEEEEEEvNS4_8identityES14_S1E_vS1F_EENS_8epilogue10collective18CollectiveEpilogueINS1H_23Sm100TmaWarpSpecializedILi1ELi1ELi64ELb0ELb0EEEJNS5_IJNSA_ILi128EEESG_SG_EEENS5_IJNSW_IS1M_SC_EENSW_ISG_SC_EEEEESI_SJ_SI_SJ_NS1H_6fusion15FusionCallbacksIS1L_NS1R_13LinCombEltActINS1H_6thread7SigmoidESI_fSI_fLNS_15FloatRoundStyleE2EEES1N_S1Q_JEEENS4_5SM1004TMEM4LOAD26SM100_TMEM_LOAD_32dp32b64xENS4_13SM90_TMA_LOADES1E_NS4_39AutoVectorizingCopyWithAssumedAlignmentILi128EEENS4_14SM90_TMA_STOREES1E_S25_S25_EEEvvEEEEvNT_6ParamsE)
        /*0044*/ 	.word	0x00000000


	//----- nvinfo : EIATTR_MIN_STACK_SIZE
	.align		4
.L_29:
        /*0048*/ 	.byte	0x04, 0x12
        /*004a*/ 	.short	(.L_31 - .L_30)
	.align		4
.L_30:
        /*004c*/ 	.word	index@(_ZN7cutlass13device_kernelINS_4gemm6kernel13GemmUniversalIN4cute5tupleIJiiiiEEENS1_10collective13CollectiveMmaINS1_35MainloopSm100TmaUmmaWarpSpecializedILi20ELi2ELi4ENS5_IJNS4_1CILi2EEENSA_ILi1EEESC_EEEEENS5_IJNSA_ILi256EEENSA_ILi64EEESG_EEENS_12float_e4m3_tENS5_IJlSC_lEEESI_SJ_NS4_8TiledMMAINS4_8MMA_AtomIJNS4_10MMA_TraitsINS4_25SM100_MMA_F8F6F4_2x1SM_SSEJSI_SI_fSF_SG_NS4_17integral_constantINS4_4UMMA5MajorELSQ_0EEESR_NSO_INSP_7ScaleInELSS_0EEEST_EEEEEENS4_6LayoutINS5_IJSC_SC_SC_EEENS5_IJNSA_ILi0EEESY_SY_EEEEENS5_IJNS4_10UnderscoreES11_S11_EEEEENS4_18SM100_TMA_2SM_LOADENS4_14ComposedLayoutINS4_7SwizzleILi2ELi4ELi3EEENS4_18smem_ptr_flag_bitsILi8EEENSW_INS5_IJNSA_ILi8EEESG_EEENS5_IJSG_SC_EEEEEEEvNS4_8identityES14_S1E_vS1F_EENS_8epilogue10collective18CollectiveEpilogueINS1H_23Sm100TmaWarpSpecializedILi1ELi1ELi64ELb0ELb0EEEJNS5_IJNSA_ILi128EEESG_SG_EEENS5_IJNSW_IS1M_SC_EENSW_ISG_SC_EEEEESI_SJ_SI_SJ_NS1H_6fusion15FusionCallbacksIS1L_NS1R_13LinCombEltActINS1H_6thread7SigmoidESI_fSI_fLNS_15FloatRoundStyleE2EEES1N_S1Q_JEEENS4_5SM1004TMEM4LOAD26SM100_TMEM_LOAD_32dp32b64xENS4_13SM90_TMA_LOADES1E_NS4_39AutoVectorizingCopyWithAssumedAlignmentILi128EEENS4_14SM90_TMA_STOREES1E_S25_S25_EEEvvEEEEvNT_6ParamsE)
        /*0050*/ 	.word	0x00000000
.L_31:


//--------------------- .nv.compat                --------------------------
	.section	.nv.compat,"",@"SHT_CUDA_COMPAT_INFO"
	.align	4
        /*0000*/ 	.byte	0x02, 0x09, 0x01, 0x00, 0x02, 0x02, 0x02, 0x00, 0x02, 0x05, 0x05, 0x00, 0x03, 0x07, 0x01, 0x01
        /*0010*/ 	.byte	0x02, 0x03, 0x01, 0x00, 0x02, 0x06, 0x01, 0x00, 0x04, 0x0b, 0x08, 0x00, 0x09, 0x00, 0x00, 0x00
        /*0020*/ 	.byte	0x00, 0x00, 0x00, 0x00


//--------------------- .nv.info._ZN7cutlass13device_kernelINS_4gemm6kernel13GemmUniversalIN4cute5tupleIJiiiiEEENS1_10collective13CollectiveMmaINS1_35MainloopSm100TmaUmmaWarpSpecializedILi20ELi2ELi4ENS5_IJNS4_1CILi2EEENSA_ILi1EEESC_EEEEENS5_IJNSA_ILi256EEENSA_ILi64EEESG_EEENS_12float_e4m3_tENS5_IJlSC_lEEESI_SJ_NS4_8TiledMMAINS4_8MMA_AtomIJNS4_10MMA_TraitsINS4_25SM100_MMA_F8F6F4_2x1SM_SSEJSI_SI_fSF_SG_NS4_17integral_constantINS4_4UMMA5MajorELSQ_0EEESR_NSO_INSP_7ScaleInELSS_0EEEST_EEEEEENS4_6LayoutINS5_IJSC_SC_SC_EEENS5_IJNSA_ILi0EEESY_SY_EEEEENS5_IJNS4_10UnderscoreES11_S11_EEEEENS4_18SM100_TMA_2SM_LOADENS4_14ComposedLayoutINS4_7SwizzleILi2ELi4ELi3EEENS4_18smem_ptr_flag_bitsILi8EEENSW_INS5_IJNSA_ILi8EEESG_EEENS5_IJSG_SC_EEEEEEEvNS4_8identityES14_S1E_vS1F_EENS_8epilogue10collective18CollectiveEpilogueINS1H_23Sm100TmaWarpSpecializedILi1ELi1ELi64ELb0ELb0EEEJNS5_IJNSA_ILi128EEESG_SG_EEENS5_IJNSW_IS1M_SC_EENSW_ISG_SC_EEEEESI_SJ_SI_SJ_NS1H_6fusion15FusionCallbacksIS1L_NS1R_13LinCombEltActINS1H_6thread7SigmoidESI_fSI_fLNS_15FloatRoundStyleE2EEES1N_S1Q_JEEENS4_5SM1004TMEM4LOAD26SM100_TMEM_LOAD_32dp32b64xENS4_13SM90_TMA_LOADES1E_NS4_39AutoVectorizingCopyWithAssumedAlignmentILi128EEENS4_14SM90_TMA_STOREES1E_S25_S25_EEEvvEEEEvNT_6ParamsE --------------------------
	.section	.nv.info._ZN7cutlass13device_kernelINS_4gemm6kernel13GemmUniversalIN4cute5tupleIJiiiiEEENS1_10collective13CollectiveMmaINS1_35MainloopSm100TmaUmmaWarpSpecializedILi20ELi2ELi4ENS5_IJNS4_1CILi2EEENSA_ILi1EEESC_EEEEENS5_IJNSA_ILi256EEENSA_ILi64EEESG_EEENS_12float_e4m3_tENS5_IJlSC_lEEESI_SJ_NS4_8TiledMMAINS4_8MMA_AtomIJNS4_10MMA_TraitsINS4_25SM100_MMA_F8F6F4_2x1SM_SSEJSI_SI_fSF_SG_NS4_17integral_constantINS4_4UMMA5MajorELSQ_0EEESR_NSO_INSP_7ScaleInELSS_0EEEST_EEEEEENS4_6LayoutINS5_IJSC_SC_SC_EEENS5_IJNSA_ILi0EEESY_SY_EEEEENS5_IJNS4_10UnderscoreES11_S11_EEEEENS4_18SM100_TMA_2SM_LOADENS4_14ComposedLayoutINS4_7SwizzleILi2ELi4ELi3EEENS4_18smem_ptr_flag_bitsILi8EEENSW_INS5_IJNSA_ILi8EEESG_EEENS5_IJSG_SC_EEEEEEEvNS4_8identityES14_S1E_vS1F_EENS_8epilogue10collective18CollectiveEpilogueINS1H_23Sm100TmaWarpSpecializedILi1ELi1ELi64ELb0ELb0EEEJNS5_IJNSA_ILi128EEESG_SG_EEENS5_IJNSW_IS1M_SC_EENSW_ISG_SC_EEEEESI_SJ_SI_SJ_NS1H_6fusion15FusionCallbacksIS1L_NS1R_13LinCombEltActINS1H_6thread7SigmoidESI_fSI_fLNS_15FloatRoundStyleE2EEES1N_S1Q_JEEENS4_5SM1004TMEM4LOAD26SM100_TMEM_LOAD_32dp32b64xENS4_13SM90_TMA_LOADES1E_NS4_39AutoVectorizingCopyWithAssumedAlignmentILi128EEENS4_14SM90_TMA_STOREES1E_S25_S25_EEEvvEEEEvNT_6ParamsE,"",@"SHT_CUDA_INFO"
	.sectionflags	@""
	.align	4


	//----- nvinfo : EIATTR_CUDA_API_VERSION
	.align		4
        /*0000*/ 	.byte	0x04, 0x37
        /*0002*/ 	.short	(.L_33 - .L_32)
.L_32:
        /*0004*/ 	.word	0x00000082


	//----- nvinfo : EIATTR_KPARAM_INFO
	.align		4
.L_33:
        /*0008*/ 	.byte	0x04, 0x17
        /*000a*/ 	.short	(.L_35 - .L_34)
.L_34:
        /*000c*/ 	.word	0x00000000
        /*0010*/ 	.short	0x0000
        /*0012*/ 	.short	0x0000
        /*0014*/ 	.byte	0x00, 0xf0, 0x01, 0x20


	//----- nvinfo : EIATTR_AT_ENTRY_FRAGMENTS
	.align		4
.L_35:
        /*0018*/ 	.byte	0x04, 0x4f
        /*001a*/ 	.short	(.L_37 - .L_36)


	//   ....[0]....
.L_36:
        /*001c*/ 	.word	0x00000007


	//----- nvinfo : EIATTR_RESERVED_SMEM_USED
	.align		4
.L_37:
        /*0020*/ 	.byte	0x01, 0x41
	.zero		2


	//----- nvinfo : EIATTR_SPARSE_MMA_MASK
	.align		4
        /*0024*/ 	.byte	0x03, 0x50
        /*0026*/ 	.short	0x0000


	//----- nvinfo : EIATTR_TCGEN05_2CTA_USED
	.align		4
        /*0028*/ 	.byte	0x01, 0x52
	.zero		2


	//----- nvinfo : EIATTR_MAXREG_COUNT
	.align		4
        /*002c*/ 	.byte	0x03, 0x1b
        /*002e*/ 	.short	0x00ff


	//----- nvinfo : EIATTR_NUM_BARRIERS
	.align		4
        /*0030*/ 	.byte	0x02, 0x4c
        /*0032*/ 	.byte	0x07
	.zero		1


	//----- nvinfo : EIATTR_EXTERNS
	.align		4
        /*0034*/ 	.byte	0x04, 0x0f
        /*0036*/ 	.short	(.L_39 - .L_38)


	//   ....[0]....
	.align		4
.L_38:
        /*0038*/ 	.word	index@(__assertfail)


	//----- nvinfo : EIATTR_MERCURY_ISA_VERSION
	.align		4
.L_39:
        /*003c*/ 	.byte	0x03, 0x5f
        /*003e*/ 	.short	0x0101


	//----- nvinfo : EIATTR_INT_WARP_WIDE_INSTR_OFFSETS
	.align		4
        /*0040*/ 	.byte	0x04, 0x31
        /*0042*/ 	.short	(.L_41 - .L_40)


	//   ....[0]....
.L_40:
        /*0044*/ 	.word	0x00000eb0


	//   ....[1]....
        /*0048*/ 	.word	0x00000f50


	//   ....[2]....
        /*004c*/ 	.word	0x000022a0


	//   ....[3]....
        /*0050*/ 	.word	0x000049a0


	//   ....[4]....
        /*0054*/ 	.word	0x000049c0


	//   ....[5]....
        /*0058*/ 	.word	0x000049f0


	//   ....[6]....
        /*005c*/ 	.word	0x00005400


	//   ....[7]....
        /*0060*/ 	.word	0x00005520


	//----- nvinfo : EIATTR_COOP_GROUP_MASK_REGIDS
	.align		4
.L_41:
        /*0064*/ 	.byte	0x04, 0x29
        /*0066*/ 	.short	(.L_43 - .L_42)


	//   ....[0]....
.L_42:
        /*0068*/ 	.word	0xffffffff


	//   ....[1]....
        /*006c*/ 	.word	0xffffffff


	//   ....[2]....
        /*0070*/ 	.word	0xffffffff


	//   ....[3]....
        /*0074*/ 	.word	0xffffffff


	//   ....[4]....
        /*0078*/ 	.word	0xffffffff


	//   ....[5]....
        /*007c*/ 	.word	0xffffffff


	//   ....[6]....
        /*0080*/ 	.word	0xffffffff


	//   ....[7]....
        /*0084*/ 	.word	0xffffffff


	//   ....[8]....
        /*0088*/ 	.word	0xffffffff


	//   ....[9]....
        /*008c*/ 	.word	0xffffffff


	//   ....[10]....
        /*0090*/ 	.word	0xffffffff


	//   ....[11]....
        /*0094*/ 	.word	0xffffffff


	//   ....[12]....
        /*0098*/ 	.word	0xffffffff


	//   ....[13]....
        /*009c*/ 	.word	0xffffffff


	//----- nvinfo : EIATTR_COOP_GROUP_INSTR_OFFSETS
	.align		4
.L_43:
        /*00a0*/ 	.byte	0x04, 0x28
        /*00a2*/ 	.short	(.L_45 - .L_44)


	//   ....[0]....
.L_44:
        /*00a4*/ 	.word	0x000000c0


	//   ....[1]....
        /*00a8*/ 	.word	0x000004d0


	//   ....[2]....
        /*00ac*/ 	.word	0x00000880


	//   ....[3]....
        /*00b0*/ 	.word	0x000009b0


	//   ....[4]....
        /*00b4*/ 	.word	0x00000aa0


	//   ....[5]....
        /*00b8*/ 	.word	0x00000c00


	//   ....[6]....
        /*00bc*/ 	.word	0x00000d90


	//   ....[7]....
        /*00c0*/ 	.word	0x00000fd0


	//   ....[8]....
        /*00c4*/ 	.word	0x00002180


	//   ....[9]....
        /*00c8*/ 	.word	0x00003860


	//   ....[10]....
        /*00cc*/ 	.word	0x00003d30


	//   ....[11]....
        /*00d0*/ 	.word	0x00003d60


	//   ....[12]....
        /*00d4*/ 	.word	0x000048a0


	//   ....[13]....
        /*00d8*/ 	.word	0x00004ab0


	//----- nvinfo : EIATTR_VRC_CTA_INIT_COUNT
	.align		4
.L_45:
        /*00dc*/ 	.byte	0x02, 0x4a
        /*00de*/ 	.byte	0x80
	.zero		1


	//----- nvinfo : EIATTR_SYSCALL_OFFSETS
	.align		4
        /*00e0*/ 	.byte	0x04, 0x46
        /*00e2*/ 	.short	(.L_47 - .L_46)


	//   ....[0]....
.L_46:
        /*00e4*/ 	.word	0x00005ee0


	//   ....[1]....
        /*00e8*/ 	.word	0x00006020


	//   ....[2]....
        /*00ec*/ 	.word	0x00006800


	//----- nvinfo : EIATTR_MBARRIER_INSTR_OFFSETS
	.align		4
.L_47:
        /*00f0*/ 	.byte	0x04, 0x39
        /*00f2*/ 	.short	(.L_49 - .L_48)


	//   ....[0]....
.L_48:
        /*00f4*/ 	.word	0x000005e0
        /*00f8*/ 	.word	0x000000ff
        /*00fc*/ 	.word	0x00000000
        /*0100*/ 	.short	0x0100
        /*0102*/ 	.byte	0x08
	.zero		1


	//   ....[1]....
        /*0104*/ 	.word	0x000005f0
        /*0108*/ 	.word	0x000000ff
        /*010c*/ 	.word	0x000000a0
        /*0110*/ 	.short	0x0100
        /*0112*/ 	.byte	0x08
	.zero		1


	//   ....[2]....
        /*0114*/ 	.word	0x00000600
        /*0118*/ 	.word	0x000000ff
        /*011c*/ 	.word	0x00000008
        /*0120*/ 	.short	0x0100
        /*0122*/ 	.byte	0x08
	.zero		1


	//   ....[3]....
        /*0124*/ 	.word	0x00000610
        /*0128*/ 	.word	0x000000ff
        /*012c*/ 	.word	0x000000a8
        /*0130*/ 	.short	0x0100
        /*0132*/ 	.byte	0x08
	.zero		1


	//   ....[4]....
        /*0134*/ 	.word	0x00000620
        /*0138*/ 	.word	0x000000ff
        /*013c*/ 	.word	0x00000010
        /*0140*/ 	.short	0x0100
        /*0142*/ 	.byte	0x08
	.zero		1


	//   ....[5]....
        /*0144*/ 	.word	0x00000630
        /*0148*/ 	.word	0x000000ff
        /*014c*/ 	.word	0x000000b0
        /*0150*/ 	.short	0x0100
        /*0152*/ 	.byte	0x08
	.zero		1


	//   ....[6]....
        /*0154*/ 	.word	0x00000640
        /*0158*/ 	.word	0x000000ff
        /*015c*/ 	.word	0x00000018
        /*0160*/ 	.short	0x0100
        /*0162*/ 	.byte	0x08
	.zero		1


	//   ....[7]....
        /*0164*/ 	.word	0x00000650
        /*0168*/ 	.word	0x000000ff
        /*016c*/ 	.word	0x000000b8
        /*0170*/ 	.short	0x0100
        /*0172*/ 	.byte	0x08
	.zero		1


	//   ....[8]....
        /*0174*/ 	.word	0x00000660
        /*0178*/ 	.word	0x000000ff
        /*017c*/ 	.word	0x00000020
        /*0180*/ 	.short	0x0100
        /*0182*/ 	.byte	0x08
	.zero		1


	//   ....[9]....
        /*0184*/ 	.word	0x00000670
        /*0188*/ 	.word	0x000000ff
        /*018c*/ 	.word	0x000000c0
        /*0190*/ 	.short	0x0100
        /*0192*/ 	.byte	0x08
	.zero		1


	//   ....[10]....
        /*0194*/ 	.word	0x00000680
        /*0198*/ 	.word	0x000000ff
        /*019c*/ 	.word	0x00000028
        /*01a0*/ 	.short	0x0100
        /*01a2*/ 	.byte	0x08
	.zero		1


	//   ....[11]....
        /*01a4*/ 	.word	0x00000690
        /*01a8*/ 	.word	0x000000ff
        /*01ac*/ 	.word	0x000000c8
        /*01b0*/ 	.short	0x0100
        /*01b2*/ 	.byte	0x08
	.zero		1


	//   ....[12]....
        /*01b4*/ 	.word	0x000006a0
        /*01b8*/ 	.word	0x000000ff
        /*01bc*/ 	.word	0x00000030
        /*01c0*/ 	.short	0x0100
        /*01c2*/ 	.byte	0x08
	.zero		1


	//   ....[13]....
        /*01c4*/ 	.word	0x000006b0
        /*01c8*/ 	.word	0x000000ff
        /*01cc*/ 	.word	0x000000d0
        /*01d0*/ 	.short	0x0100
        /*01d2*/ 	.byte	0x08
	.zero		1


	//   ....[14]....
        /*01d4*/ 	.word	0x000006c0
        /*01d8*/ 	.word	0x000000ff
        /*01dc*/ 	.word	0x00000038
        /*01e0*/ 	.short	0x0100
        /*01e2*/ 	.byte	0x08
	.zero		1


	//   ....[15]....
        /*01e4*/ 	.word	0x000006d0
        /*01e8*/ 	.word	0x000000ff
        /*01ec*/ 	.word	0x000000d8
        /*01f0*/ 	.short	0x0100
        /*01f2*/ 	.byte	0x08
	.zero		1


	//   ....[16]....
        /*01f4*/ 	.word	0x000006e0
        /*01f8*/ 	.word	0x000000ff
        /*01fc*/ 	.word	0x00000040
        /*0200*/ 	.short	0x0100
        /*0202*/ 	.byte	0x08
	.zero		1


	//   ....[17]....
        /*0204*/ 	.word	0x000006f0
        /*0208*/ 	.word	0x000000ff
        /*020c*/ 	.word	0x000000e0
        /*0210*/ 	.short	0x0100
        /*0212*/ 	.byte	0x08
	.zero		1


	//   ....[18]....
        /*0214*/ 	.word	0x00000700
        /*0218*/ 	.word	0x000000ff
        /*021c*/ 	.word	0x00000048
        /*0220*/ 	.short	0x0100
        /*0222*/ 	.byte	0x08
	.zero		1


	//   ....[19]....
        /*0224*/ 	.word	0x00000710
        /*0228*/ 	.word	0x000000ff
        /*022c*/ 	.word	0x000000e8
        /*0230*/ 	.short	0x0100
        /*0232*/ 	.byte	0x08
	.zero		1


	//   ....[20]....
        /*0234*/ 	.word	0x00000720
        /*0238*/ 	.word	0x000000ff
        /*023c*/ 	.word	0x00000050
        /*0240*/ 	.short	0x0100
        /*0242*/ 	.byte	0x08
	.zero		1


	//   ....[21]....
        /*0244*/ 	.word	0x00000730
        /*0248*/ 	.word	0x000000ff
        /*024c*/ 	.word	0x000000f0
        /*0250*/ 	.short	0x0100
        /*0252*/ 	.byte	0x08
	.zero		1


	//   ....[22]....
        /*0254*/ 	.word	0x00000740
        /*0258*/ 	.word	0x000000ff
        /*025c*/ 	.word	0x00000058
        /*0260*/ 	.short	0x0100
        /*0262*/ 	.byte	0x08
	.zero		1


	//   ....[23]....
        /*0264*/ 	.word	0x00000750
        /*0268*/ 	.word	0x000000ff
        /*026c*/ 	.word	0x000000f8
        /*0270*/ 	.short	0x0100
        /*0272*/ 	.byte	0x08
	.zero		1


	//   ....[24]....
        /*0274*/ 	.word	0x00000760
        /*0278*/ 	.word	0x000000ff
        /*027c*/ 	.word	0x00000060
        /*0280*/ 	.short	0x0100
        /*0282*/ 	.byte	0x08
	.zero		1


	//   ....[25]....
        /*0284*/ 	.word	0x00000770
        /*0288*/ 	.word	0x000000ff
        /*028c*/ 	.word	0x00000100
        /*0290*/ 	.short	0x0100
        /*0292*/ 	.byte	0x08
	.zero		1


	//   ....[26]....
        /*0294*/ 	.word	0x00000780
        /*0298*/ 	.word	0x000000ff
        /*029c*/ 	.word	0x00000068
        /*02a0*/ 	.short	0x0100
        /*02a2*/ 	.byte	0x08
	.zero		1


	//   ....[27]....
        /*02a4*/ 	.word	0x00000790
        /*02a8*/ 	.word	0x000000ff
        /*02ac*/ 	.word	0x00000108
        /*02b0*/ 	.short	0x0100
        /*02b2*/ 	.byte	0x08
	.zero		1


	//   ....[28]....
        /*02b4*/ 	.word	0x000007a0
        /*02b8*/ 	.word	0x000000ff
        /*02bc*/ 	.word	0x00000070
        /*02c0*/ 	.short	0x0100
        /*02c2*/ 	.byte	0x08
	.zero		1


	//   ....[29]....
        /*02c4*/ 	.word	0x000007b0
        /*02c8*/ 	.word	0x000000ff
        /*02cc*/ 	.word	0x00000110
        /*02d0*/ 	.short	0x0100
        /*02d2*/ 	.byte	0x08
	.zero		1


	//   ....[30]....
        /*02d4*/ 	.word	0x000007c0
        /*02d8*/ 	.word	0x000000ff
        /*02dc*/ 	.word	0x00000078
        /*02e0*/ 	.short	0x0100
        /*02e2*/ 	.byte	0x08
	.zero		1


	//   ....[31]....
        /*02e4*/ 	.word	0x000007d0
        /*02e8*/ 	.word	0x000000ff
        /*02ec*/ 	.word	0x00000118
        /*02f0*/ 	.short	0x0100
        /*02f2*/ 	.byte	0x08
	.zero		1


	//   ....[32]....
        /*02f4*/ 	.word	0x000007e0
        /*02f8*/ 	.word	0x000000ff
        /*02fc*/ 	.word	0x00000080
        /*0300*/ 	.short	0x0100
        /*0302*/ 	.byte	0x08
	.zero		1


	//   ....[33]....
        /*0304*/ 	.word	0x000007f0
        /*0308*/ 	.word	0x000000ff
        /*030c*/ 	.word	0x00000120
        /*0310*/ 	.short	0x0100
        /*0312*/ 	.byte	0x08
	.zero		1


	//   ....[34]....
        /*0314*/ 	.word	0x00000800
        /*0318*/ 	.word	0x000000ff
        /*031c*/ 	.word	0x00000088
        /*0320*/ 	.short	0x0100
        /*0322*/ 	.byte	0x08
	.zero		1


	//   ....[35]....
        /*0324*/ 	.word	0x00000810
        /*0328*/ 	.word	0x000000ff
        /*032c*/ 	.word	0x00000128
        /*0330*/ 	.short	0x0100
        /*0332*/ 	.byte	0x08
	.zero		1


	//   ....[36]....
        /*0334*/ 	.word	0x00000820
        /*0338*/ 	.word	0x000000ff
        /*033c*/ 	.word	0x00000090
        /*0340*/ 	.short	0x0100
        /*0342*/ 	.byte	0x08
	.zero		1


	//   ....[37]....
        /*0344*/ 	.word	0x00000830
        /*0348*/ 	.word	0x000000ff
        /*034c*/ 	.word	0x00000130
        /*0350*/ 	.short	0x0100
        /*0352*/ 	.byte	0x08
	.zero		1


	//   ....[38]....
        /*0354*/ 	.word	0x00000840
        /*0358*/ 	.word	0x000000ff
        /*035c*/ 	.word	0x00000098
        /*0360*/ 	.short	0x0100
        /*0362*/ 	.byte	0x08
	.zero		1


	//   ....[39]....
        /*0364*/ 	.word	0x00000850
        /*0368*/ 	.word	0x000000ff
        /*036c*/ 	.word	0x00000138
        /*0370*/ 	.short	0x0100
        /*0372*/ 	.byte	0x08
	.zero		1


	//   ....[40]....
        /*0374*/ 	.word	0x00000980
        /*0378*/ 	.word	0x000000ff
        /*037c*/ 	.word	0x00000140
        /*0380*/ 	.short	0x0100
        /*0382*/ 	.byte	0x09
	.zero		1


	//   ....[41]....
        /*0384*/ 	.word	0x00000990
        /*0388*/ 	.word	0x000000ff
        /*038c*/ 	.word	0x00000148
        /*0390*/ 	.short	0x0100
        /*0392*/ 	.byte	0x09
	.zero		1


	//   ....[42]....
        /*0394*/ 	.word	0x00000a70
        /*0398*/ 	.word	0x000000ff
        /*039c*/ 	.word	0x00000150
        /*03a0*/ 	.short	0x0100
        /*03a2*/ 	.byte	0x08
	.zero		1


	//   ....[43]....
        /*03a4*/ 	.word	0x00000a80
        /*03a8*/ 	.word	0x000000ff
        /*03ac*/ 	.word	0x00000158
        /*03b0*/ 	.short	0x0100
        /*03b2*/ 	.byte	0x08
	.zero		1


	//   ....[44]....
        /*03b4*/ 	.word	0x00000bb0
        /*03b8*/ 	.word	0x000000ff
        /*03bc*/ 	.word	0x00000160
        /*03c0*/ 	.short	0x0100
        /*03c2*/ 	.byte	0x08
	.zero		1


	//   ....[45]....
        /*03c4*/ 	.word	0x00000bc0
        /*03c8*/ 	.word	0x000000ff
        /*03cc*/ 	.word	0x00000170
        /*03d0*/ 	.short	0x0100
        /*03d2*/ 	.byte	0x08
	.zero		1


	//   ....[46]....
        /*03d4*/ 	.word	0x00000bd0
        /*03d8*/ 	.word	0x000000ff
        /*03dc*/ 	.word	0x00000168
        /*03e0*/ 	.short	0x0100
        /*03e2*/ 	.byte	0x08
	.zero		1


	//   ....[47]....
        /*03e4*/ 	.word	0x00000be0
        /*03e8*/ 	.word	0x000000ff
        /*03ec*/ 	.word	0x00000178
        /*03f0*/ 	.short	0x0100
        /*03f2*/ 	.byte	0x08
	.zero		1


	//   ....[48]....
        /*03f4*/ 	.word	0x00000d00
        /*03f8*/ 	.word	0x000000ff
        /*03fc*/ 	.word	0x00000180
        /*0400*/ 	.short	0x0100
        /*0402*/ 	.byte	0x09
	.zero		1


	//   ....[49]....
        /*0404*/ 	.word	0x00000d10
        /*0408*/ 	.word	0x000000ff
        /*040c*/ 	.word	0x000001a0
        /*0410*/ 	.short	0x0100
        /*0412*/ 	.byte	0x09
	.zero		1


	//   ....[50]....
        /*0414*/ 	.word	0x00000d20
        /*0418*/ 	.word	0x000000ff
        /*041c*/ 	.word	0x00000188
        /*0420*/ 	.short	0x0100
        /*0422*/ 	.byte	0x09
	.zero		1


	//   ....[51]....
        /*0424*/ 	.word	0x00000d30
        /*0428*/ 	.word	0x000000ff
        /*042c*/ 	.word	0x000001a8
        /*0430*/ 	.short	0x0100
        /*0432*/ 	.byte	0x09
	.zero		1


	//   ....[52]....
        /*0434*/ 	.word	0x00000d40
        /*0438*/ 	.word	0x000000ff
        /*043c*/ 	.word	0x00000190
        /*0440*/ 	.short	0x0100
        /*0442*/ 	.byte	0x09
	.zero		1


	//   ....[53]....
        /*0444*/ 	.word	0x00000d50
        /*0448*/ 	.word	0x000000ff
        /*044c*/ 	.word	0x000001b0
        /*0450*/ 	.short	0x0100
        /*0452*/ 	.byte	0x09
	.zero		1


	//   ....[54]....
        /*0454*/ 	.word	0x00000d60
        /*0458*/ 	.word	0x000000ff
        /*045c*/ 	.word	0x00000198
        /*0460*/ 	.short	0x0100
        /*0462*/ 	.byte	0x09
	.zero		1


	//   ....[55]....
        /*0464*/ 	.word	0x00000d70
        /*0468*/ 	.word	0x000000ff
        /*046c*/ 	.word	0x000001b8
        /*0470*/ 	.short	0x0100
        /*0472*/ 	.byte	0x09
	.zero		1


	//   ....[56]....
        /*0474*/ 	.word	0x00000e60
        /*0478*/ 	.word	0x000000ff
        /*047c*/ 	.word	0x000001c0
        /*0480*/ 	.short	0x0100
        /*0482*/ 	.byte	0x08
	.zero		1


	//   ....[57]....
        /*0484*/ 	.word	0x00000e70
        /*0488*/ 	.word	0x000000ff
        /*048c*/ 	.word	0x000001d0
        /*0490*/ 	.short	0x0100
        /*0492*/ 	.byte	0x08
	.zero		1


	//   ....[58]....
        /*0494*/ 	.word	0x00000e80
        /*0498*/ 	.word	0x000000ff
        /*049c*/ 	.word	0x000001c8
        /*04a0*/ 	.short	0x0100
        /*04a2*/ 	.byte	0x08
	.zero		1


	//   ....[59]....
        /*04a4*/ 	.word	0x00000e90
        /*04a8*/ 	.word	0x000000ff
        /*04ac*/ 	.word	0x000001d8
        /*04b0*/ 	.short	0x0100
        /*04b2*/ 	.byte	0x08
	.zero		1


	//   ....[60]....
        /*04b4*/ 	.word	0x00000f80
        /*04b8*/ 	.word	0x000000ff
        /*04bc*/ 	.word	0x000001e0
        /*04c0*/ 	.short	0x0100
        /*04c2*/ 	.byte	0x06
	.zero		1


	//   ....[61]....
        /*04c4*/ 	.word	0x00001970
        /*04c8*/ 	.word	0x00000003
        /*04cc*/ 	.word	0x000001d0
        /*04d0*/ 	.short	0x010a
        /*04d2*/ 	.byte	0xff
	.zero		1


	//   ....[62]....
        /*04d4*/ 	.word	0x000019a0
        /*04d8*/ 	.word	0x00000003
        /*04dc*/ 	.word	0x000001c0
        /*04e0*/ 	.short	0x0101
        /*04e2*/ 	.byte	0xff
	.zero		1


	//   ....[63]....
        /*04e4*/ 	.word	0x00001aa0
        /*04e8*/ 	.word	0x000000ff
        /*04ec*/ 	.word	0x000000a0
        /*04f0*/ 	.short	0x010a
        /*04f2*/ 	.byte	0x08
	.zero		1


	//   ....[64]....
        /*04f4*/ 	.word	0x00001b70
        /*04f8*/ 	.word	0x000000ff
        /*04fc*/ 	.word	0x000000a0
        /*0500*/ 	.short	0x010a
        /*0502*/ 	.byte	0x21
	.zero		1


	//   ....[65]....
        /*0504*/ 	.word	0x00001d20
        /*0508*/ 	.word	0x000000ff
        /*050c*/ 	.word	0x000000a0
        /*0510*/ 	.short	0x010a
        /*0512*/ 	.byte	0x08
	.zero		1


	//   ....[66]....
        /*0514*/ 	.word	0x00001e40
        /*0518*/ 	.word	0x000000ff
        /*051c*/ 	.word	0x00000158
        /*0520*/ 	.short	0x0101
        /*0522*/ 	.byte	0x04
	.zero		1


	//   ....[67]....
        /*0524*/ 	.word	0x00001e50
        /*0528*/ 	.word	0x000000ff
        /*052c*/ 	.word	0x000000a0
        /*0530*/ 	.short	0x010a
        /*0532*/ 	.byte	0x08
	.zero		1


	//   ....[68]....
        /*0534*/ 	.word	0x00001ed0
        /*0538*/ 	.word	0x000000ff
        /*053c*/ 	.word	0x000000a0
        /*0540*/ 	.short	0x010a
        /*0542*/ 	.byte	0x11
	.zero		1


	//   ....[69]....
        /*0544*/ 	.word	0x00002060
        /*0548*/ 	.word	0x000000ff
        /*054c*/ 	.word	0x000000a0
        /*0550*/ 	.short	0x010a
        /*0552*/ 	.byte	0x08
	.zero		1


	//   ....[70]....
        /*0554*/ 	.word	0x000021b0
        /*0558*/ 	.word	0x00000002
        /*055c*/ 	.word	0x00000160
        /*0560*/ 	.short	0x010a
        /*0562*/ 	.byte	0xff
	.zero		1


	//   ....[71]....
        /*0564*/ 	.word	0x00002270
        /*0568*/ 	.word	0x00000002
        /*056c*/ 	.word	0x00000000
        /*0570*/ 	.short	0x0101
        /*0572*/ 	.byte	0xff
	.zero		1


	//   ....[72]....
        /*0574*/ 	.word	0x000027d0
        /*0578*/ 	.word	0x000000ff
        /*057c*/ 	.word	0x00000000
        /*0580*/ 	.short	0x010a
        /*0582*/ 	.byte	0x05
	.zero		1


	//   ....[73]....
        /*0584*/ 	.word	0x00002860
        /*0588*/ 	.word	0x000000ff
        /*058c*/ 	.word	0x00000000
        /*0590*/ 	.short	0x010a
        /*0592*/ 	.byte	0x05
	.zero		1


	//   ....[74]....
        /*0594*/ 	.word	0x000028f0
        /*0598*/ 	.word	0x000000ff
        /*059c*/ 	.word	0x00000000
        /*05a0*/ 	.short	0x010a
        /*05a2*/ 	.byte	0x05
	.zero		1


	//   ....[75]....
        /*05a4*/ 	.word	0x00002980
        /*05a8*/ 	.word	0x000000ff
        /*05ac*/ 	.word	0x00000000
        /*05b0*/ 	.short	0x010a
        /*05b2*/ 	.byte	0x05
	.zero		1


	//   ....[76]....
        /*05b4*/ 	.word	0x00002a10
        /*05b8*/ 	.word	0x000000ff
        /*05bc*/ 	.word	0x00000000
        /*05c0*/ 	.short	0x010a
        /*05c2*/ 	.byte	0x05
	.zero		1


	//   ....[77]....
        /*05c4*/ 	.word	0x00002aa0
        /*05c8*/ 	.word	0x000000ff
        /*05cc*/ 	.word	0x00000000
        /*05d0*/ 	.short	0x010a
        /*05d2*/ 	.byte	0x05
	.zero		1


	//   ....[78]....
        /*05d4*/ 	.word	0x00002b30
        /*05d8*/ 	.word	0x000000ff
        /*05dc*/ 	.word	0x00000000
        /*05e0*/ 	.short	0x010a
        /*05e2*/ 	.byte	0x05
	.zero		1


	//   ....[79]....
        /*05e4*/ 	.word	0x00002bc0
        /*05e8*/ 	.word	0x000000ff
        /*05ec*/ 	.word	0x00000000
        /*05f0*/ 	.short	0x010a
        /*05f2*/ 	.byte	0x05
	.zero		1


	//   ....[80]....
        /*05f4*/ 	.word	0x00002c50
        /*05f8*/ 	.word	0x000000ff
        /*05fc*/ 	.word	0x00000000
        /*0600*/ 	.short	0x010a
        /*0602*/ 	.byte	0x05
	.zero		1


	//   ....[81]....
        /*0604*/ 	.word	0x00002ce0
        /*0608*/ 	.word	0x000000ff
        /*060c*/ 	.word	0x00000000
        /*0610*/ 	.short	0x010a
        /*0612*/ 	.byte	0x05
	.zero		1


	//   ....[82]....
        /*0614*/ 	.word	0x00002d70
        /*0618*/ 	.word	0x000000ff
        /*061c*/ 	.word	0x00000000
        /*0620*/ 	.short	0x010a
        /*0622*/ 	.byte	0x05
	.zero		1


	//   ....[83]....
        /*0624*/ 	.word	0x00002e00
        /*0628*/ 	.word	0x000000ff
        /*062c*/ 	.word	0x00000000
        /*0630*/ 	.short	0x010a
        /*0632*/ 	.byte	0x05
	.zero		1


	//   ....[84]....
        /*0634*/ 	.word	0x00002e90
        /*0638*/ 	.word	0x000000ff
        /*063c*/ 	.word	0x00000000
        /*0640*/ 	.short	0x010a
        /*0642*/ 	.byte	0x05
	.zero		1


	//   ....[85]....
        /*0644*/ 	.word	0x00002f20
        /*0648*/ 	.word	0x000000ff
        /*064c*/ 	.word	0x00000000
        /*0650*/ 	.short	0x010a
        /*0652*/ 	.byte	0x05
	.zero		1


	//   ....[86]....
        /*0654*/ 	.word	0x00002fb0
        /*0658*/ 	.word	0x000000ff
        /*065c*/ 	.word	0x00000000
        /*0660*/ 	.short	0x010a
        /*0662*/ 	.byte	0x05
	.zero		1


	//   ....[87]....
        /*0664*/ 	.word	0x00003040
        /*0668*/ 	.word	0x000000ff
        /*066c*/ 	.word	0x00000000
        /*0670*/ 	.short	0x010a
        /*0672*/ 	.byte	0x05
	.zero		1


	//   ....[88]....
        /*0674*/ 	.word	0x000030d0
        /*0678*/ 	.word	0x000000ff
        /*067c*/ 	.word	0x00000000
        /*0680*/ 	.short	0x010a
        /*0682*/ 	.byte	0x05
	.zero		1


	//   ....[89]....
        /*0684*/ 	.word	0x00003160
        /*0688*/ 	.word	0x000000ff
        /*068c*/ 	.word	0x00000000
        /*0690*/ 	.short	0x010a
        /*0692*/ 	.byte	0x05
	.zero		1


	//   ....[90]....
        /*0694*/ 	.word	0x000031f0
        /*0698*/ 	.word	0x000000ff
        /*069c*/ 	.word	0x00000000
        /*06a0*/ 	.short	0x010a
        /*06a2*/ 	.byte	0x05
	.zero		1


	//   ....[91]....
        /*06a4*/ 	.word	0x00003290
        /*06a8*/ 	.word	0x00000000
        /*06ac*/ 	.word	0x00000000
        /*06b0*/ 	.short	0x010a
        /*06b2*/ 	.byte	0xff
	.zero		1


	//   ....[92]....
        /*06b4*/ 	.word	0x000033c0
        /*06b8*/ 	.word	0x00000000
        /*06bc*/ 	.word	0x000001c0
        /*06c0*/ 	.short	0x010a
        /*06c2*/ 	.byte	0xff
	.zero		1


	//   ....[93]....
        /*06c4*/ 	.word	0x00003430
        /*06c8*/ 	.word	0x00000004
        /*06cc*/ 	.word	0x00000000
        /*06d0*/ 	.short	0x0101
        /*06d2*/ 	.byte	0xff
	.zero		1


	//   ....[94]....
        /*06d4*/ 	.word	0x00003450
        /*06d8*/ 	.word	0x000000ff
        /*06dc*/ 	.word	0x00000170
        /*06e0*/ 	.short	0x010a
        /*06e2*/ 	.byte	0x05
	.zero		1


	//   ....[95]....
        /*06e4*/ 	.word	0x00003570
        /*06e8*/ 	.word	0x00000000
        /*06ec*/ 	.word	0x00000160
        /*06f0*/ 	.short	0x010a
        /*06f2*/ 	.byte	0xff
	.zero		1


	//   ....[96]....
        /*06f4*/ 	.word	0x00003670
        /*06f8*/ 	.word	0x00000000
        /*06fc*/ 	.word	0x00000000
        /*0700*/ 	.short	0x0101
        /*0702*/ 	.byte	0xff
	.zero		1


	//   ....[97]....
        /*0704*/ 	.word	0x00003700
        /*0708*/ 	.word	0x000000ff
        /*070c*/ 	.word	0x00000170
        /*0710*/ 	.short	0x0106
        /*0712*/ 	.byte	0x05
	.zero		1


	//   ....[98]....
        /*0714*/ 	.word	0x00003720
        /*0718*/ 	.word	0x000000ff
        /*071c*/ 	.word	0x00000170
        /*0720*/ 	.short	0x010a
        /*0722*/ 	.byte	0x05
	.zero		1


	//   ....[99]....
        /*0724*/ 	.word	0x000037b0
        /*0728*/ 	.word	0x000000ff
        /*072c*/ 	.word	0x00000170
        /*0730*/ 	.short	0x0106
        /*0732*/ 	.byte	0x04
	.zero		1


	//   ....[100]....
        /*0734*/ 	.word	0x000037f0
        /*0738*/ 	.word	0x00000000
        /*073c*/ 	.word	0x00000170
        /*0740*/ 	.short	0x010a
        /*0742*/ 	.byte	0xff
	.zero		1


	//   ....[101]....
        /*0744*/ 	.word	0x00003a30
        /*0748*/ 	.word	0x000000ff
        /*074c*/ 	.word	0x00000008
        /*0750*/ 	.short	0x010a
        /*0752*/ 	.byte	0x06
	.zero		1


	//   ....[102]....
        /*0754*/ 	.word	0x00003a50
        /*0758*/ 	.word	0x000000ff
        /*075c*/ 	.word	0x00000008
        /*0760*/ 	.short	0x010a
        /*0762*/ 	.byte	0x06
	.zero		1


	//   ....[103]....
        /*0764*/ 	.word	0x00003be0
        /*0768*/ 	.word	0x000000ff
        /*076c*/ 	.word	0x00000008
        /*0770*/ 	.short	0x010a
        /*0772*/ 	.byte	0x06
	.zero		1


	//   ....[104]....
        /*0774*/ 	.word	0x00003c00
        /*0778*/ 	.word	0x000000ff
        /*077c*/ 	.word	0x00000008
        /*0780*/ 	.short	0x010a
        /*0782*/ 	.byte	0x06
	.zero		1


	//   ....[105]....
        /*0784*/ 	.word	0x00003cc0
        /*0788*/ 	.word	0x000000ff
        /*078c*/ 	.word	0x00000000
        /*0790*/ 	.short	0x0101
        /*0792*/ 	.byte	0x07
	.zero		1


	//   ....[106]....
        /*0794*/ 	.word	0x00003fc0
        /*0798*/ 	.word	0x00000000
        /*079c*/ 	.word	0x00000160
        /*07a0*/ 	.short	0x010a
        /*07a2*/ 	.byte	0xff
	.zero		1


	//   ....[107]....
        /*07a4*/ 	.word	0x00004080
        /*07a8*/ 	.word	0x00000000
        /*07ac*/ 	.word	0x00000000
        /*07b0*/ 	.short	0x0101
        /*07b2*/ 	.byte	0xff
	.zero		1


	//   ....[108]....
        /*07b4*/ 	.word	0x00004130
        /*07b8*/ 	.word	0x000000ff
        /*07bc*/ 	.word	0x00000000
        /*07c0*/ 	.short	0x010a
        /*07c2*/ 	.byte	0x06
	.zero		1


	//   ....[109]....
        /*07c4*/ 	.word	0x00004140
        /*07c8*/ 	.word	0x000000ff
        /*07cc*/ 	.word	0x000001a0
        /*07d0*/ 	.short	0x010a
        /*07d2*/ 	.byte	0x0a
	.zero		1


	//   ....[110]....
        /*07d4*/ 	.word	0x000041f0
        /*07d8*/ 	.word	0x000000ff
        /*07dc*/ 	.word	0x00000000
        /*07e0*/ 	.short	0x010a
        /*07e2*/ 	.byte	0x09
	.zero		1


	//   ....[111]....
        /*07e4*/ 	.word	0x00004330
        /*07e8*/ 	.word	0x000000ff
        /*07ec*/ 	.word	0x00000000
        /*07f0*/ 	.short	0x010a
        /*07f2*/ 	.byte	0x06
	.zero		1


	//   ....[112]....
        /*07f4*/ 	.word	0x00004590
        /*07f8*/ 	.word	0x000000ff
        /*07fc*/ 	.word	0x00000000
        /*0800*/ 	.short	0x010a
        /*0802*/ 	.byte	0x07
	.zero		1


	//   ....[113]....
        /*0804*/ 	.word	0x00004620
        /*0808*/ 	.word	0x000000ff
        /*080c*/ 	.word	0x00000000
        /*0810*/ 	.short	0x010a
        /*0812*/ 	.byte	0x07
	.zero		1


	//   ....[114]....
        /*0814*/ 	.word	0x000046b0
        /*0818*/ 	.word	0x000000ff
        /*081c*/ 	.word	0x00000000
        /*0820*/ 	.short	0x010a
        /*0822*/ 	.byte	0x07
	.zero		1


	//   ....[115]....
        /*0824*/ 	.word	0x00004750
        /*0828*/ 	.word	0x00000000
        /*082c*/ 	.word	0x00000000
        /*0830*/ 	.short	0x010a
        /*0832*/ 	.byte	0xff
	.zero		1


	//   ....[116]....
        /*0834*/ 	.word	0x00004790
        /*0838*/ 	.word	0x00000000
        /*083c*/ 	.word	0x00000000
        /*0840*/ 	.short	0x010a
        /*0842*/ 	.byte	0xff
	.zero		1


	//   ....[117]....
        /*0844*/ 	.word	0x00004800
        /*0848*/ 	.word	0x000000ff
        /*084c*/ 	.word	0x00000000
        /*0850*/ 	.short	0x0101
        /*0852*/ 	.byte	0x05
	.zero		1


	//   ....[118]....
        /*0854*/ 	.word	0x00004840
        /*0858*/ 	.word	0x000000ff
        /*085c*/ 	.word	0x000001e0
        /*0860*/ 	.short	0x010a
        /*0862*/ 	.byte	0x08
	.zero		1


	//   ....[119]....
        /*0864*/ 	.word	0x00004890
        /*0868*/ 	.word	0x000000ff
        /*086c*/ 	.word	0x00000000
        /*0870*/ 	.short	0x0101
        /*0872*/ 	.byte	0x05
	.zero		1


	//   ....[120]....
        /*0874*/ 	.word	0x00004ca0
        /*0878*/ 	.word	0x00000000
        /*087c*/ 	.word	0x00000160
        /*0880*/ 	.short	0x010a
        /*0882*/ 	.byte	0xff
	.zero		1


	//   ....[121]....
        /*0884*/ 	.word	0x00004d90
        /*0888*/ 	.word	0x00000000
        /*088c*/ 	.word	0x00000000
        /*0890*/ 	.short	0x0101
        /*0892*/ 	.byte	0xff
	.zero		1


	//   ....[122]....
        /*0894*/ 	.word	0x000050b0
        /*0898*/ 	.word	0x000000ff
        /*089c*/ 	.word	0x00000158
        /*08a0*/ 	.short	0x010a
        /*08a2*/ 	.byte	0x06
	.zero		1


	//   ....[123]....
        /*08a4*/ 	.word	0x00005230
        /*08a8*/ 	.word	0x000000ff
        /*08ac*/ 	.word	0x00000148
        /*08b0*/ 	.short	0x010a
        /*08b2*/ 	.byte	0x06
	.zero		1


	//   ....[124]....
        /*08b4*/ 	.word	0x00005560
        /*08b8*/ 	.word	0x000000ff
        /*08bc*/ 	.word	0x00000140
        /*08c0*/ 	.short	0x010b
        /*08c2*/ 	.byte	0x06
	.zero		1


	//   ....[125]....
        /*08c4*/ 	.word	0x00005580
        /*08c8*/ 	.word	0x000000ff
        /*08cc*/ 	.word	0x00000000
        /*08d0*/ 	.short	0x0101
        /*08d2*/ 	.byte	0x25
	.zero		1


	//   ....[126]....
        /*08d4*/ 	.word	0x000055c0
        /*08d8*/ 	.word	0x00000000
        /*08dc*/ 	.word	0x00000148
        /*08e0*/ 	.short	0x010a
        /*08e2*/ 	.byte	0xff
	.zero		1


	//   ....[127]....
        /*08e4*/ 	.word	0x000058f0
        /*08e8*/ 	.word	0x00000000
        /*08ec*/ 	.word	0x00000160
        /*08f0*/ 	.short	0x010a
        /*08f2*/ 	.byte	0xff
	.zero		1


	//   ....[128]....
        /*08f4*/ 	.word	0x00005a00
        /*08f8*/ 	.word	0x00000000
        /*08fc*/ 	.word	0x00000000
        /*0900*/ 	.short	0x0101
        /*0902*/ 	.byte	0xff
	.zero		1


	//   ....[129]....
        /*0904*/ 	.word	0x00006340
        /*0908*/ 	.word	0x000000ff
        /*090c*/ 	.word	0x00000140
        /*0910*/ 	.short	0x010a
        /*0912*/ 	.byte	0x2b
	.zero		1


	//   ....[130]....
        /*0914*/ 	.word	0x000063f0
        /*0918*/ 	.word	0x000000c4
        /*091c*/ 	.word	0x00000180
        /*0920*/ 	.short	0x010a
        /*0922*/ 	.byte	0xff
	.zero		1


	//   ....[131]....
        /*0924*/ 	.word	0x00006580
        /*0928*/ 	.word	0x000000ff
        /*092c*/ 	.word	0x00000140
        /*0930*/ 	.short	0x010a
        /*0932*/ 	.byte	0x2b
	.zero		1


	//   ....[132]....
        /*0934*/ 	.word	0x00006680
        /*0938*/ 	.word	0x000000ff
        /*093c*/ 	.word	0x00000000
        /*0940*/ 	.short	0x0101
        /*0942*/ 	.byte	0x04
	.zero		1


	//   ....[133]....
        /*0944*/ 	.word	0x000066e0
        /*0948*/ 	.word	0x000000c4
        /*094c*/ 	.word	0x00000180
        /*0950*/ 	.short	0x010a
        /*0952*/ 	.byte	0xff
	.zero		1


	//   ....[134]....
        /*0954*/ 	.word	0x000076e0
        /*0958*/ 	.word	0x000000c4
        /*095c*/ 	.word	0x00000000
        /*0960*/ 	.short	0x0101
        /*0962*/ 	.byte	0xff
	.zero		1


	//   ....[135]....
        /*0964*/ 	.word	0x0000dc40
        /*0968*/ 	.word	0x00000003
        /*096c*/ 	.word	0x000001d0
        /*0970*/ 	.short	0x010a
        /*0972*/ 	.byte	0xff
	.zero		1


	//   ....[136]....
        /*0974*/ 	.word	0x0000dca0
        /*0978*/ 	.word	0x00000002
        /*097c*/ 	.word	0x000000a0
        /*0980*/ 	.short	0x010a
        /*0982*/ 	.byte	0xff
	.zero		1


	//   ....[137]....
        /*0984*/ 	.word	0x0000dd00
        /*0988*/ 	.word	0x00000002
        /*098c*/ 	.word	0x000000a0
        /*0990*/ 	.short	0x010a
        /*0992*/ 	.byte	0xff
	.zero		1


	//   ....[138]....
        /*0994*/ 	.word	0x0000dd50
        /*0998*/ 	.word	0x00000002
        /*099c*/ 	.word	0x00000160
        /*09a0*/ 	.short	0x010a
        /*09a2*/ 	.byte	0xff
	.zero		1


	//   ....[139]....
        /*09a4*/ 	.word	0x0000ddb0
        /*09a8*/ 	.word	0x00000000
        /*09ac*/ 	.word	0x00000000
        /*09b0*/ 	.short	0x010a
        /*09b2*/ 	.byte	0xff
	.zero		1


	//   ....[140]....
        /*09b4*/ 	.word	0x0000de10
        /*09b8*/ 	.word	0x00000000
        /*09bc*/ 	.word	0x00000000
        /*09c0*/ 	.short	0x010a
        /*09c2*/ 	.byte	0xff
	.zero		1


	//   ....[141]....
        /*09c4*/ 	.word	0x0000de70
        /*09c8*/ 	.word	0x00000000
        /*09cc*/ 	.word	0x00000000
        /*09d0*/ 	.short	0x010a
        /*09d2*/ 	.byte	0xff
	.zero		1


	//   ....[142]....
        /*09d4*/ 	.word	0x0000ded0
        /*09d8*/ 	.word	0x00000000
        /*09dc*/ 	.word	0x00000000
        /*09e0*/ 	.short	0x010a
        /*09e2*/ 	.byte	0xff
	.zero		1


	//   ....[143]....
        /*09e4*/ 	.word	0x0000df30
        /*09e8*/ 	.word	0x00000000
        /*09ec*/ 	.word	0x00000000
        /*09f0*/ 	.short	0x010a
        /*09f2*/ 	.byte	0xff
	.zero		1


	//   ....[144]....
        /*09f4*/ 	.word	0x0000df90
        /*09f8*/ 	.word	0x00000000
        /*09fc*/ 	.word	0x00000000
        /*0a00*/ 	.short	0x010a
        /*0a02*/ 	.byte	0xff
	.zero		1


	//   ....[145]....
        /*0a04*/ 	.word	0x0000dff0
        /*0a08*/ 	.word	0x00000000
        /*0a0c*/ 	.word	0x00000000
        /*0a10*/ 	.short	0x010a
        /*0a12*/ 	.byte	0xff
	.zero		1


	//   ....[146]....
        /*0a14*/ 	.word	0x0000e050
        /*0a18*/ 	.word	0x00000000
        /*0a1c*/ 	.word	0x00000000
        /*0a20*/ 	.short	0x010a
        /*0a22*/ 	.byte	0xff
	.zero		1


	//   ....[147]....
        /*0a24*/ 	.word	0x0000e0b0
        /*0a28*/ 	.word	0x00000000
        /*0a2c*/ 	.word	0x00000000
        /*0a30*/ 	.short	0x010a
        /*0a32*/ 	.byte	0xff
	.zero		1


	//   ....[148]....
        /*0a34*/ 	.word	0x0000e110
        /*0a38*/ 	.word	0x00000000
        /*0a3c*/ 	.word	0x00000000
        /*0a40*/ 	.short	0x010a
        /*0a42*/ 	.byte	0xff
	.zero		1


	//   ....[149]....
        /*0a44*/ 	.word	0x0000e170
        /*0a48*/ 	.word	0x00000000
        /*0a4c*/ 	.word	0x00000000
        /*0a50*/ 	.short	0x010a
        /*0a52*/ 	.byte	0xff
	.zero		1


	//   ....[150]....
        /*0a54*/ 	.word	0x0000e1d0
        /*0a58*/ 	.word	0x00000000
        /*0a5c*/ 	.word	0x00000000
        /*0a60*/ 	.short	0x010a
        /*0a62*/ 	.byte	0xff
	.zero		1


	//   ....[151]....
        /*0a64*/ 	.word	0x0000e230
        /*0a68*/ 	.word	0x00000000
        /*0a6c*/ 	.word	0x00000000
        /*0a70*/ 	.short	0x010a
        /*0a72*/ 	.byte	0xff
	.zero		1


	//   ....[152]....
        /*0a74*/ 	.word	0x0000e290
        /*0a78*/ 	.word	0x00000000
        /*0a7c*/ 	.word	0x00000000
        /*0a80*/ 	.short	0x010a
        /*0a82*/ 	.byte	0xff
	.zero		1


	//   ....[153]....
        /*0a84*/ 	.word	0x0000e2f0
        /*0a88*/ 	.word	0x00000000
        /*0a8c*/ 	.word	0x00000000
        /*0a90*/ 	.short	0x010a
        /*0a92*/ 	.byte	0xff
	.zero		1


	//   ....[154]....
        /*0a94*/ 	.word	0x0000e350
        /*0a98*/ 	.word	0x00000000
        /*0a9c*/ 	.word	0x00000000
        /*0aa0*/ 	.short	0x010a
        /*0aa2*/ 	.byte	0xff
	.zero		1


	//   ....[155]....
        /*0aa4*/ 	.word	0x0000e3b0
        /*0aa8*/ 	.word	0x00000000
        /*0aac*/ 	.word	0x00000000
        /*0ab0*/ 	.short	0x010a
        /*0ab2*/ 	.byte	0xff
	.zero		1


	//   ....[156]....
        /*0ab4*/ 	.word	0x0000e410
        /*0ab8*/ 	.word	0x00000000
        /*0abc*/ 	.word	0x00000000
        /*0ac0*/ 	.short	0x010a
        /*0ac2*/ 	.byte	0xff
	.zero		1


	//   ....[157]....
        /*0ac4*/ 	.word	0x0000e470
        /*0ac8*/ 	.word	0x00000000
        /*0acc*/ 	.word	0x00000000
        /*0ad0*/ 	.short	0x010a
        /*0ad2*/ 	.byte	0xff
	.zero		1


	//   ....[158]....
        /*0ad4*/ 	.word	0x0000e4c0
        /*0ad8*/ 	.word	0x00000000
        /*0adc*/ 	.word	0x000001c0
        /*0ae0*/ 	.short	0x010a
        /*0ae2*/ 	.byte	0xff
	.zero		1


	//   ....[159]....
        /*0ae4*/ 	.word	0x0000e520
        /*0ae8*/ 	.word	0x00000000
        /*0aec*/ 	.word	0x00000170
        /*0af0*/ 	.short	0x010a
        /*0af2*/ 	.byte	0xff
	.zero		1


	//   ....[160]....
        /*0af4*/ 	.word	0x0000e570
        /*0af8*/ 	.word	0x00000000
        /*0afc*/ 	.word	0x00000160
        /*0b00*/ 	.short	0x010a
        /*0b02*/ 	.byte	0xff
	.zero		1


	//   ....[161]....
        /*0b04*/ 	.word	0x0000e5d0
        /*0b08*/ 	.word	0x00000000
        /*0b0c*/ 	.word	0x00000170
        /*0b10*/ 	.short	0x010a
        /*0b12*/ 	.byte	0xff
	.zero		1


	//   ....[162]....
        /*0b14*/ 	.word	0x0000e630
        /*0b18*/ 	.word	0x00000004
        /*0b1c*/ 	.word	0x00000008
        /*0b20*/ 	.short	0x010a
        /*0b22*/ 	.byte	0xff
	.zero		1


	//   ....[163]....
        /*0b24*/ 	.word	0x0000e710
        /*0b28*/ 	.word	0x00000002
        /*0b2c*/ 	.word	0x00000008
        /*0b30*/ 	.short	0x010a
        /*0b32*/ 	.byte	0xff
	.zero		1


	//   ....[164]....
        /*0b34*/ 	.word	0x0000e760
        /*0b38*/ 	.word	0x00000000
        /*0b3c*/ 	.word	0x00000160
        /*0b40*/ 	.short	0x010a
        /*0b42*/ 	.byte	0xff
	.zero		1


	//   ....[165]....
        /*0b44*/ 	.word	0x0000e7c0
        /*0b48*/ 	.word	0x00000000
        /*0b4c*/ 	.word	0x000001a0
        /*0b50*/ 	.short	0x010a
        /*0b52*/ 	.byte	0xff
	.zero		1


	//   ....[166]....
        /*0b54*/ 	.word	0x0000e820
        /*0b58*/ 	.word	0x00000000
        /*0b5c*/ 	.word	0x00000000
        /*0b60*/ 	.short	0x010a
        /*0b62*/ 	.byte	0xff
	.zero		1


	//   ....[167]....
        /*0b64*/ 	.word	0x0000e880
        /*0b68*/ 	.word	0x00000000
        /*0b6c*/ 	.word	0x00000000
        /*0b70*/ 	.short	0x010a
        /*0b72*/ 	.byte	0xff
	.zero		1


	//   ....[168]....
        /*0b74*/ 	.word	0x0000e8e0
        /*0b78*/ 	.word	0x00000000
        /*0b7c*/ 	.word	0x00000000
        /*0b80*/ 	.short	0x010a
        /*0b82*/ 	.byte	0xff
	.zero		1


	//   ....[169]....
        /*0b84*/ 	.word	0x0000e940
        /*0b88*/ 	.word	0x00000000
        /*0b8c*/ 	.word	0x00000000
        /*0b90*/ 	.short	0x010a
        /*0b92*/ 	.byte	0xff
	.zero		1


	//   ....[170]....
        /*0b94*/ 	.word	0x0000e9a0
        /*0b98*/ 	.word	0x00000000
        /*0b9c*/ 	.word	0x000001e0
        /*0ba0*/ 	.short	0x010a
        /*0ba2*/ 	.byte	0xff
	.zero		1


	//   ....[171]....
        /*0ba4*/ 	.word	0x0000e9f0
        /*0ba8*/ 	.word	0x00000000
        /*0bac*/ 	.word	0x00000160
        /*0bb0*/ 	.short	0x010a
        /*0bb2*/ 	.byte	0xff
	.zero		1


	//   ....[172]....
        /*0bb4*/ 	.word	0x0000ea50
        /*0bb8*/ 	.word	0x00000000
        /*0bbc*/ 	.word	0x00000158
        /*0bc0*/ 	.short	0x010a
        /*0bc2*/ 	.byte	0xff
	.zero		1


	//   ....[173]....
        /*0bc4*/ 	.word	0x0000eab0
        /*0bc8*/ 	.word	0x00000003
        /*0bcc*/ 	.word	0x00000148
        /*0bd0*/ 	.short	0x010a
        /*0bd2*/ 	.byte	0xff
	.zero		1


	//   ....[174]....
        /*0bd4*/ 	.word	0x0000eb00
        /*0bd8*/ 	.word	0x00000000
        /*0bdc*/ 	.word	0x00000160
        /*0be0*/ 	.short	0x010a
        /*0be2*/ 	.byte	0xff
	.zero		1


	//   ....[175]....
        /*0be4*/ 	.word	0x0000eb60
        /*0be8*/ 	.word	0x00000000
        /*0bec*/ 	.word	0x00000140
        /*0bf0*/ 	.short	0x010a
        /*0bf2*/ 	.byte	0xff
	.zero		1


	//   ....[176]....
        /*0bf4*/ 	.word	0x0000ebb0
        /*0bf8*/ 	.word	0x000000c4
        /*0bfc*/ 	.word	0x00000180
        /*0c00*/ 	.short	0x010a
        /*0c02*/ 	.byte	0xff
	.zero		1


	//----- nvinfo : EIATTR_NUM_MBARRIERS
	.align		4
.L_49:
        /*0c04*/ 	.byte	0x03, 0x38
        /*0c06*/ 	.short	0x003d


	//----- nvinfo : EIATTR_EXIT_INSTR_OFFSETS
	.align		4
        /*0c08*/ 	.byte	0x04, 0x1c
        /*0c0a*/ 	.short	(.L_51 - .L_50)


	//   ....[0]....
.L_50:
        /*0c0c*/ 	.word	0x000032c0


	//   ....[1]....
        /*0c10*/ 	.word	0x000037c0


	//   ....[2]....
        /*0c14*/ 	.word	0x00003820


	//   ....[3]....
        /*0c18*/ 	.word	0x00004ac0


	//   ....[4]....
        /*0c1c*/ 	.word	0x000055f0


	//   ....[5]....
        /*0c20*/ 	.word	0x00005630


	//   ....[6]....
        /*0c24*/ 	.word	0x0000dc30


	//----- nvinfo : EIATTR_MAX_THREADS
	.align		4
.L_51:
        /*0c28*/ 	.byte	0x04, 0x05
        /*0c2a*/ 	.short	(.L_53 - .L_52)
.L_52:
        /*0c2c*/ 	.word	0x00000100
        /*0c30*/ 	.word	0x00000001
        /*0c34*/ 	.word	0x00000001


	//----- nvinfo : EIATTR_CRS_STACK_SIZE
	.align		4
.L_53:
        /*0c38*/ 	.byte	0x04, 0x1e
        /*0c3a*/ 	.short	(.L_55 - .L_54)
.L_54:
        /*0c3c*/ 	.word	0x00000000


	//----- nvinfo : EIATTR_CBANK_PARAM_SIZE
	.align		4
.L_55:
        /*0c40*/ 	.byte	0x03, 0x19
        /*0c42*/ 	.short	0x0800


	//----- nvinfo : EIATTR_PARAM_CBANK
	.align		4
        /*0c44*/ 	.byte	0x04, 0x0a
        /*0c46*/ 	.short	(.L_57 - .L_56)
	.align		4
.L_56:
        /*0c48*/ 	.word	index@(.nv.constant0._ZN7cutlass13device_kernelINS_4gemm6kernel13GemmUniversalIN4cute5tupleIJiiiiEEENS1_10collective13CollectiveMmaINS1_35MainloopSm100TmaUmmaWarpSpecializedILi20ELi2ELi4ENS5_IJNS4_1CILi2EEENSA_ILi1EEESC_EEEEENS5_IJNSA_ILi256EEENSA_ILi64EEESG_EEENS_12float_e4m3_tENS5_IJlSC_lEEESI_SJ_NS4_8TiledMMAINS4_8MMA_AtomIJNS4_10MMA_TraitsINS4_25SM100_MMA_F8F6F4_2x1SM_SSEJSI_SI_fSF_SG_NS4_17integral_constantINS4_4UMMA5MajorELSQ_0EEESR_NSO_INSP_7ScaleInELSS_0EEEST_EEEEEENS4_6LayoutINS5_IJSC_SC_SC_EEENS5_IJNSA_ILi0EEESY_SY_EEEEENS5_IJNS4_10UnderscoreES11_S11_EEEEENS4_18SM100_TMA_2SM_LOADENS4_14ComposedLayoutINS4_7SwizzleILi2ELi4ELi3EEENS4_18smem_ptr_flag_bitsILi8EEENSW_INS5_IJNSA_ILi8EEESG_EEENS5_IJSG_SC_EEEEEEEvNS4_8identityES14_S1E_vS1F_EENS_8epilogue10collective18CollectiveEpilogueINS1H_23Sm100TmaWarpSpecializedILi1ELi1ELi64ELb0ELb0EEEJNS5_IJNSA_ILi128EEESG_SG_EEENS5_IJNSW_IS1M_SC_EENSW_ISG_SC_EEEEESI_SJ_SI_SJ_NS1H_6fusion15FusionCallbacksIS1L_NS1R_13LinCombEltActINS1H_6thread7SigmoidESI_fSI_fLNS_15FloatRoundStyleE2EEES1N_S1Q_JEEENS4_5SM1004TMEM4LOAD26SM100_TMEM_LOAD_32dp32b64xENS4_13SM90_TMA_LOADES1E_NS4_39AutoVectorizingCopyWithAssumedAlignmentILi128EEENS4_14SM90_TMA_STOREES1E_S25_S25_EEEvvEEEEvNT_6ParamsE)
        /*0c4c*/ 	.short	0x0380
        /*0c4e*/ 	.short	0x0800


	//----- nvinfo : EIATTR_SW_WAR
	.align		4
.L_57:
        /*0c50*/ 	.byte	0x04, 0x36
        /*0c52*/ 	.short	(.L_59 - .L_58)
.L_58:
        /*0c54*/ 	.word	0x00000008
.L_59:


//--------------------- .nv.callgraph             --------------------------
	.section	.nv.callgraph,"",@"SHT_CUDA_CALLGRAPH"
	.align	4
	.sectionentsize	8
	.align		4
        /*0000*/ 	.word	0x00000000
	.align		4
        /*0004*/ 	.word	0xffffffff
	.align		4
        /*0008*/ 	.word	index@(_ZN7cutlass13device_kernelINS_4gemm6kernel13GemmUniversalIN4cute5tupleIJiiiiEEENS1_10collective13CollectiveMmaINS1_35MainloopSm100TmaUmmaWarpSpecializedILi20ELi2ELi4ENS5_IJNS4_1CILi2EEENSA_ILi1EEESC_EEEEENS5_IJNSA_ILi256EEENSA_ILi64EEESG_EEENS_12float_e4m3_tENS5_IJlSC_lEEESI_SJ_NS4_8TiledMMAINS4_8MMA_AtomIJNS4_10MMA_TraitsINS4_25SM100_MMA_F8F6F4_2x1SM_SSEJSI_SI_fSF_SG_NS4_17integral_constantINS4_4UMMA5MajorELSQ_0EEESR_NSO_INSP_7ScaleInELSS_0EEEST_EEEEEENS4_6LayoutINS5_IJSC_SC_SC_EEENS5_IJNSA_ILi0EEESY_SY_EEEEENS5_IJNS4_10UnderscoreES11_S11_EEEEENS4_18SM100_TMA_2SM_LOADENS4_14ComposedLayoutINS4_7SwizzleILi2ELi4ELi3EEENS4_18smem_ptr_flag_bitsILi8EEENSW_INS5_IJNSA_ILi8EEESG_EEENS5_IJSG_SC_EEEEEEEvNS4_8identityES14_S1E_vS1F_EENS_8epilogue10collective18CollectiveEpilogueINS1H_23Sm100TmaWarpSpecializedILi1ELi1ELi64ELb0ELb0EEEJNS5_IJNSA_ILi128EEESG_SG_EEENS5_IJNSW_IS1M_SC_EENSW_ISG_SC_EEEEESI_SJ_SI_SJ_NS1H_6fusion15FusionCallbacksIS1L_NS1R_13LinCombEltActINS1H_6thread7SigmoidESI_fSI_fLNS_15FloatRoundStyleE2EEES1N_S1Q_JEEENS4_5SM1004TMEM4LOAD26SM100_TMEM_LOAD_32dp32b64xENS4_13SM90_TMA_LOADES1E_NS4_39AutoVectorizingCopyWithAssumedAlignmentILi128EEENS4_14SM90_TMA_STOREES1E_S25_S25_EEEvvEEEEvNT_6ParamsE)
	.align		4
        /*000c*/ 	.word	index@(__assertfail)
	.align		4
        /*0010*/ 	.word	0x00000000
	.align		4
        /*0014*/ 	.word	0xfffffffe
	.align		4
        /*0018*/ 	.word	0x00000000
	.align		4
        /*001c*/ 	.word	0xfffffffd
	.align		4
        /*0020*/ 	.word	0x00000000
	.align		4
        /*0024*/ 	.word	0xfffffffc


//--------------------- .nv.constant4             --------------------------
	.section	.nv.constant4,"a",@progbits
	.align	8
	.align		8
.nv.constant4:
        /*0000*/ 	.dword	__assertfail
	.align		8
        /*0008*/ 	.dword	__unnamed_1
	.align		8
        /*0010*/ 	.dword	__unnamed_2
	.align		8
        /*0018*/ 	.dword	_ZN39_INTERNAL_ff5c4ec6_4_k_cu_5ca20478_32744cuda3std3__45__cpo5beginE
	.align		8
        /*0020*/ 	.dword	_ZN39_INTERNAL_ff5c4ec6_4_k_cu_5ca20478_32744cuda3std3__45__cpo3endE
	.align		8
        /*0028*/ 	.dword	_ZN39_INTERNAL_ff5c4ec6_4_k_cu_5ca20478_32744cuda3std3__45__cpo6cbeginE
	.align		8
        /*0030*/ 	.dword	_ZN39_INTERNAL_ff5c4ec6_4_k_cu_5ca20478_32744cuda3std3__45__cpo4cendE
	.align		8
        /*0038*/ 	.dword	_ZN39_INTERNAL_ff5c4ec6_4_k_cu_5ca20478_32744cuda3std3__441_GLOBAL__N__ff5c4ec6_4_k_cu_5ca20478_32746ignoreE
	.align		8
        /*0040*/ 	.dword	_ZN39_INTERNAL_ff5c4ec6_4_k_cu_5ca20478_32744cuda3std3__419piecewise_constructE
	.align		8
        /*0048*/ 	.dword	_ZN39_INTERNAL_ff5c4ec6_4_k_cu_5ca20478_32744cuda3std3__48in_placeE
	.align		8
        /*0050*/ 	.dword	_ZN39_INTERNAL_ff5c4ec6_4_k_cu_5ca20478_32744cuda3std6ranges3__45__cpo4swapE
	.align		8
        /*0058*/ 	.dword	_ZN39_INTERNAL_ff5c4ec6_4_k_cu_5ca20478_32744cuda3std6ranges3__45__cpo9iter_moveE
	.align		8
        /*0060*/ 	.dword	_ZN39_INTERNAL_ff5c4ec6_4_k_cu_5ca20478_32744cute7productE
	.align		8
        /*0068*/ 	.dword	_ZN39_INTERNAL_ff5c4ec6_4_k_cu_5ca20478_32744cute1_E
	.align		8
        /*0070*/ 	.dword	$str$25
	.align		8
        /*0078*/ 	.dword	$str$26
	.align		8
        /*0080*/ 	.dword	$str$27
	.align		8
        /*0088*/ 	.dword	$str$28


//--------------------- .text._ZN7cutlass13device_kernelINS_4gemm6kernel13GemmUniversalIN4cute5tupleIJiiiiEEENS1_10collective13CollectiveMmaINS1_35MainloopSm100TmaUmmaWarpSpecializedILi20ELi2ELi4ENS5_IJNS4_1CILi2EEENSA_ILi1EEESC_EEEEENS5_IJNSA_ILi256EEENSA_ILi64EEESG_EEENS_12float_e4m3_tENS5_IJlSC_lEEESI_SJ_NS4_8TiledMMAINS4_8MMA_AtomIJNS4_10MMA_TraitsINS4_25SM100_MMA_F8F6F4_2x1SM_SSEJSI_SI_fSF_SG_NS4_17integral_constantINS4_4UMMA5MajorELSQ_0EEESR_NSO_INSP_7ScaleInELSS_0EEEST_EEEEEENS4_6LayoutINS5_IJSC_SC_SC_EEENS5_IJNSA_ILi0EEESY_SY_EEEEENS5_IJNS4_10UnderscoreES11_S11_EEEEENS4_18SM100_TMA_2SM_LOADENS4_14ComposedLayoutINS4_7SwizzleILi2ELi4ELi3EEENS4_18smem_ptr_flag_bitsILi8EEENSW_INS5_IJNSA_ILi8EEESG_EEENS5_IJSG_SC_EEEEEEEvNS4_8identityES14_S1E_vS1F_EENS_8epilogue10collective18CollectiveEpilogueINS1H_23Sm100TmaWarpSpecializedILi1ELi1ELi64ELb0ELb0EEEJNS5_IJNSA_ILi128EEESG_SG_EEENS5_IJNSW_IS1M_SC_EENSW_ISG_SC_EEEEESI_SJ_SI_SJ_NS1H_6fusion15FusionCallbacksIS1L_NS1R_13LinCombEltActINS1H_6thread7SigmoidESI_fSI_fLNS_15FloatRoundStyleE2EEES1N_S1Q_JEEENS4_5SM1004TMEM4LOAD26SM100_TMEM_LOAD_32dp32b64xENS4_13SM90_TMA_LOADES1E_NS4_39AutoVectorizingCopyWithAssumedAlignmentILi128EEENS4_14SM90_TMA_STOREES1E_S25_S25_EEEvvEEEEvNT_6ParamsE --------------------------
	.section	.text._ZN7cutlass13device_kernelINS_4gemm6kernel13GemmUniversalIN4cute5tupleIJiiiiEEENS1_10collective13CollectiveMmaINS1_35MainloopSm100TmaUmmaWarpSpecializedILi20ELi2ELi4ENS5_IJNS4_1CILi2EEENSA_ILi1EEESC_EEEEENS5_IJNSA_ILi256EEENSA_ILi64EEESG_EEENS_12float_e4m3_tENS5_IJlSC_lEEESI_SJ_NS4_8TiledMMAINS4_8MMA_AtomIJNS4_10MMA_TraitsINS4_25SM100_MMA_F8F6F4_2x1SM_SSEJSI_SI_fSF_SG_NS4_17integral_constantINS4_4UMMA5MajorELSQ_0EEESR_NSO_INSP_7ScaleInELSS_0EEEST_EEEEEENS4_6LayoutINS5_IJSC_SC_SC_EEENS5_IJNSA_ILi0EEESY_SY_EEEEENS5_IJNS4_10UnderscoreES11_S11_EEEEENS4_18SM100_TMA_2SM_LOADENS4_14ComposedLayoutINS4_7SwizzleILi2ELi4ELi3EEENS4_18smem_ptr_flag_bitsILi8EEENSW_INS5_IJNSA_ILi8EEESG_EEENS5_IJSG_SC_EEEEEEEvNS4_8identityES14_S1E_vS1F_EENS_8epilogue10collective18CollectiveEpilogueINS1H_23Sm100TmaWarpSpecializedILi1ELi1ELi64ELb0ELb0EEEJNS5_IJNSA_ILi128EEESG_SG_EEENS5_IJNSW_IS1M_SC_EENSW_ISG_SC_EEEEESI_SJ_SI_SJ_NS1H_6fusion15FusionCallbacksIS1L_NS1R_13LinCombEltActINS1H_6thread7SigmoidESI_fSI_fLNS_15FloatRoundStyleE2EEES1N_S1Q_JEEENS4_5SM1004TMEM4LOAD26SM100_TMEM_LOAD_32dp32b64xENS4_13SM90_TMA_LOADES1E_NS4_39AutoVectorizingCopyWithAssumedAlignmentILi128EEENS4_14SM90_TMA_STOREES1E_S25_S25_EEEvvEEEEvNT_6ParamsE,"ax",@progbits
	.align	128
.text._ZN7cutlass13device_kernelINS_4gemm6kernel13GemmUniversalIN4cute5tupleIJiiiiEEENS1_10collective13CollectiveMmaINS1_35MainloopSm100TmaUmmaWarpSpecializedILi20ELi2ELi4ENS5_IJNS4_1CILi2EEENSA_ILi1EEESC_EEEEENS5_IJNSA_ILi256EEENSA_ILi64EEESG_EEENS_12float_e4m3_tENS5_IJlSC_lEEESI_SJ_NS4_8TiledMMAINS4_8MMA_AtomIJNS4_10MMA_TraitsINS4_25SM100_MMA_F8F6F4_2x1SM_SSEJSI_SI_fSF_SG_NS4_17integral_constantINS4_4UMMA5MajorELSQ_0EEESR_NSO_INSP_7ScaleInELSS_0EEEST_EEEEEENS4_6LayoutINS5_IJSC_SC_SC_EEENS5_IJNSA_ILi0EEESY_SY_EEEEENS5_IJNS4_10UnderscoreES11_S11_EEEEENS4_18SM100_TMA_2SM_LOADENS4_14ComposedLayoutINS4_7SwizzleILi2ELi4ELi3EEENS4_18smem_ptr_flag_bitsILi8EEENSW_INS5_IJNSA_ILi8EEESG_EEENS5_IJSG_SC_EEEEEEEvNS4_8identityES14_S1E_vS1F_EENS_8epilogue10collective18CollectiveEpilogueINS1H_23Sm100TmaWarpSpecializedILi1ELi1ELi64ELb0ELb0EEEJNS5_IJNSA_ILi128EEESG_SG_EEENS5_IJNSW_IS1M_SC_EENSW_ISG_SC_EEEEESI_SJ_SI_SJ_NS1H_6fusion15FusionCallbacksIS1L_NS1R_13LinCombEltActINS1H_6thread7SigmoidESI_fSI_fLNS_15FloatRoundStyleE2EEES1N_S1Q_JEEENS4_5SM1004TMEM4LOAD26SM100_TMEM_LOAD_32dp32b64xENS4_13SM90_TMA_LOADES1E_NS4_39AutoVectorizingCopyWithAssumedAlignmentILi128EEENS4_14SM90_TMA_STOREES1E_S25_S25_EEEvvEEEEvNT_6ParamsE:
        .type           _ZN7cutlass13device_kernelINS_4gemm6kernel13GemmUniversalIN4cute5tupleIJiiiiEEENS1_10collective13CollectiveMmaINS1_35MainloopSm100TmaUmmaWarpSpecializedILi20ELi2ELi4ENS5_IJNS4_1CILi2EEENSA_ILi1EEESC_EEEEENS5_IJNSA_ILi256EEENSA_ILi64EEESG_EEENS_12float_e4m3_tENS5_IJlSC_lEEESI_SJ_NS4_8TiledMMAINS4_8MMA_AtomIJNS4_10MMA_TraitsINS4_25SM100_MMA_F8F6F4_2x1SM_SSEJSI_SI_fSF_SG_NS4_17integral_constantINS4_4UMMA5MajorELSQ_0EEESR_NSO_INSP_7ScaleInELSS_0EEEST_EEEEEENS4_6LayoutINS5_IJSC_SC_SC_EEENS5_IJNSA_ILi0EEESY_SY_EEEEENS5_IJNS4_10UnderscoreES11_S11_EEEEENS4_18SM100_TMA_2SM_LOADENS4_14ComposedLayoutINS4_7SwizzleILi2ELi4ELi3EEENS4_18smem_ptr_flag_bitsILi8EEENSW_INS5_IJNSA_ILi8EEESG_EEENS5_IJSG_SC_EEEEEEEvNS4_8identityES14_S1E_vS1F_EENS_8epilogue10collective18CollectiveEpilogueINS1H_23Sm100TmaWarpSpecializedILi1ELi1ELi64ELb0ELb0EEEJNS5_IJNSA_ILi128EEESG_SG_EEENS5_IJNSW_IS1M_SC_EENSW_ISG_SC_EEEEESI_SJ_SI_SJ_NS1H_6fusion15FusionCallbacksIS1L_NS1R_13LinCombEltActINS1H_6thread7SigmoidESI_fSI_fLNS_15FloatRoundStyleE2EEES1N_S1Q_JEEENS4_5SM1004TMEM4LOAD26SM100_TMEM_LOAD_32dp32b64xENS4_13SM90_TMA_LOADES1E_NS4_39AutoVectorizingCopyWithAssumedAlignmentILi128EEENS4_14SM90_TMA_STOREES1E_S25_S25_EEEvvEEEEvNT_6ParamsE,@function
        .size           _ZN7cutlass13device_kernelINS_4gemm6kernel13GemmUniversalIN4cute5tupleIJiiiiEEENS1_10collective13CollectiveMmaINS1_35MainloopSm100TmaUmmaWarpSpecializedILi20ELi2ELi4ENS5_IJNS4_1CILi2EEENSA_ILi1EEESC_EEEEENS5_IJNSA_ILi256EEENSA_ILi64EEESG_EEENS_12float_e4m3_tENS5_IJlSC_lEEESI_SJ_NS4_8TiledMMAINS4_8MMA_AtomIJNS4_10MMA_TraitsINS4_25SM100_MMA_F8F6F4_2x1SM_SSEJSI_SI_fSF_SG_NS4_17integral_constantINS4_4UMMA5MajorELSQ_0EEESR_NSO_INSP_7ScaleInELSS_0EEEST_EEEEEENS4_6LayoutINS5_IJSC_SC_SC_EEENS5_IJNSA_ILi0EEESY_SY_EEEEENS5_IJNS4_10UnderscoreES11_S11_EEEEENS4_18SM100_TMA_2SM_LOADENS4_14ComposedLayoutINS4_7SwizzleILi2ELi4ELi3EEENS4_18smem_ptr_flag_bitsILi8EEENSW_INS5_IJNSA_ILi8EEESG_EEENS5_IJSG_SC_EEEEEEEvNS4_8identityES14_S1E_vS1F_EENS_8epilogue10collective18CollectiveEpilogueINS1H_23Sm100TmaWarpSpecializedILi1ELi1ELi64ELb0ELb0EEEJNS5_IJNSA_ILi128EEESG_SG_EEENS5_IJNSW_IS1M_SC_EENSW_ISG_SC_EEEEESI_SJ_SI_SJ_NS1H_6fusion15FusionCallbacksIS1L_NS1R_13LinCombEltActINS1H_6thread7SigmoidESI_fSI_fLNS_15FloatRoundStyleE2EEES1N_S1Q_JEEENS4_5SM1004TMEM4LOAD26SM100_TMEM_LOAD_32dp32b64xENS4_13SM90_TMA_LOADES1E_NS4_39AutoVectorizingCopyWithAssumedAlignmentILi128EEENS4_14SM90_TMA_STOREES1E_S25_S25_EEEvvEEEEvNT_6ParamsE,(.L_x_395 - _ZN7cutlass13device_kernelINS_4gemm6kernel13GemmUniversalIN4cute5tupleIJiiiiEEENS1_10collective13CollectiveMmaINS1_35MainloopSm100TmaUmmaWarpSpecializedILi20ELi2ELi4ENS5_IJNS4_1CILi2EEENSA_ILi1EEESC_EEEEENS5_IJNSA_ILi256EEENSA_ILi64EEESG_EEENS_12float_e4m3_tENS5_IJlSC_lEEESI_SJ_NS4_8TiledMMAINS4_8MMA_AtomIJNS4_10MMA_TraitsINS4_25SM100_MMA_F8F6F4_2x1SM_SSEJSI_SI_fSF_SG_NS4_17integral_constantINS4_4UMMA5MajorELSQ_0EEESR_NSO_INSP_7ScaleInELSS_0EEEST_EEEEEENS4_6LayoutINS5_IJSC_SC_SC_EEENS5_IJNSA_ILi0EEESY_SY_EEEEENS5_IJNS4_10UnderscoreES11_S11_EEEEENS4_18SM100_TMA_2SM_LOADENS4_14ComposedLayoutINS4_7SwizzleILi2ELi4ELi3EEENS4_18smem_ptr_flag_bitsILi8EEENSW_INS5_IJNSA_ILi8EEESG_EEENS5_IJSG_SC_EEEEEEEvNS4_8identityES14_S1E_vS1F_EENS_8epilogue10collective18CollectiveEpilogueINS1H_23Sm100TmaWarpSpecializedILi1ELi1ELi64ELb0ELb0EEEJNS5_IJNSA_ILi128EEESG_SG_EEENS5_IJNSW_IS1M_SC_EENSW_ISG_SC_EEEEESI_SJ_SI_SJ_NS1H_6fusion15FusionCallbacksIS1L_NS1R_13LinCombEltActINS1H_6thread7SigmoidESI_fSI_fLNS_15FloatRoundStyleE2EEES1N_S1Q_JEEENS4_5SM1004TMEM4LOAD26SM100_TMEM_LOAD_32dp32b64xENS4_13SM90_TMA_LOADES1E_NS4_39AutoVectorizingCopyWithAssumedAlignmentILi128EEENS4_14SM90_TMA_STOREES1E_S25_S25_EEEvvEEEEvNT_6ParamsE)
        .other          _ZN7cutlass13device_kernelINS_4gemm6kernel13GemmUniversalIN4cute5tupleIJiiiiEEENS1_10collective13CollectiveMmaINS1_35MainloopSm100TmaUmmaWarpSpecializedILi20ELi2ELi4ENS5_IJNS4_1CILi2EEENSA_ILi1EEESC_EEEEENS5_IJNSA_ILi256EEENSA_ILi64EEESG_EEENS_12float_e4m3_tENS5_IJlSC_lEEESI_SJ_NS4_8TiledMMAINS4_8MMA_AtomIJNS4_10MMA_TraitsINS4_25SM100_MMA_F8F6F4_2x1SM_SSEJSI_SI_fSF_SG_NS4_17integral_constantINS4_4UMMA5MajorELSQ_0EEESR_NSO_INSP_7ScaleInELSS_0EEEST_EEEEEENS4_6LayoutINS5_IJSC_SC_SC_EEENS5_IJNSA_ILi0EEESY_SY_EEEEENS5_IJNS4_10UnderscoreES11_S11_EEEEENS4_18SM100_TMA_2SM_LOADENS4_14ComposedLayoutINS4_7SwizzleILi2ELi4ELi3EEENS4_18smem_ptr_flag_bitsILi8EEENSW_INS5_IJNSA_ILi8EEESG_EEENS5_IJSG_SC_EEEEEEEvNS4_8identityES14_S1E_vS1F_EENS_8epilogue10collective18CollectiveEpilogueINS1H_23Sm100TmaWarpSpecializedILi1ELi1ELi64ELb0ELb0EEEJNS5_IJNSA_ILi128EEESG_SG_EEENS5_IJNSW_IS1M_SC_EENSW_ISG_SC_EEEEESI_SJ_SI_SJ_NS1H_6fusion15FusionCallbacksIS1L_NS1R_13LinCombEltActINS1H_6thread7SigmoidESI_fSI_fLNS_15FloatRoundStyleE2EEES1N_S1Q_JEEENS4_5SM1004TMEM4LOAD26SM100_TMEM_LOAD_32dp32b64xENS4_13SM90_TMA_LOADES1E_NS4_39AutoVectorizingCopyWithAssumedAlignmentILi128EEENS4_14SM90_TMA_STOREES1E_S25_S25_EEEvvEEEEvNT_6ParamsE,@"STO_CUDA_ENTRY STV_DEFAULT"
_ZN7cutlass13device_kernelINS_4gemm6kernel13GemmUniversalIN4cute5tupleIJiiiiEEENS1_10collective13CollectiveMmaINS1_35MainloopSm100TmaUmmaWarpSpecializedILi20ELi2ELi4ENS5_IJNS4_1CILi2EEENSA_ILi1EEESC_EEEEENS5_IJNSA_ILi256EEENSA_ILi64EEESG_EEENS_12float_e4m3_tENS5_IJlSC_lEEESI_SJ_NS4_8TiledMMAINS4_8MMA_AtomIJNS4_10MMA_TraitsINS4_25SM100_MMA_F8F6F4_2x1SM_SSEJSI_SI_fSF_SG_NS4_17integral_constantINS4_4UMMA5MajorELSQ_0EEESR_NSO_INSP_7ScaleInELSS_0EEEST_EEEEEENS4_6LayoutINS5_IJSC_SC_SC_EEENS5_IJNSA_ILi0EEESY_SY_EEEEENS5_IJNS4_10UnderscoreES11_S11_EEEEENS4_18SM100_TMA_2SM_LOADENS4_14ComposedLayoutINS4_7SwizzleILi2ELi4ELi3EEENS4_18smem_ptr_flag_bitsILi8EEENSW_INS5_IJNSA_ILi8EEESG_EEENS5_IJSG_SC_EEEEEEEvNS4_8identityES14_S1E_vS1F_EENS_8epilogue10collective18CollectiveEpilogueINS1H_23Sm100TmaWarpSpecializedILi1ELi1ELi64ELb0ELb0EEEJNS5_IJNSA_ILi128EEESG_SG_EEENS5_IJNSW_IS1M_SC_EENSW_ISG_SC_EEEEESI_SJ_SI_SJ_NS1H_6fusion15FusionCallbacksIS1L_NS1R_13LinCombEltActINS1H_6thread7SigmoidESI_fSI_fLNS_15FloatRoundStyleE2EEES1N_S1Q_JEEENS4_5SM1004TMEM4LOAD26SM100_TMEM_LOAD_32dp32b64xENS4_13SM90_TMA_LOADES1E_NS4_39AutoVectorizingCopyWithAssumedAlignmentILi128EEENS4_14SM90_TMA_STOREES1E_S25_S25_EEEvvEEEEvNT_6ParamsE:
[----:B------:R-:W1:Y:S01]  /*0000*/  LDC R1, c[0x0][0x37c] ;  /* 0x0000df00ff017b82 */ /* 0x000e620000000800 */
[----:B------:R-:W2:Y:S01]  /*0010*/  S2R R180, SR_TID.X ;  /* 0x0000000000b47919 */ /* 0x000ea20000002100 */
[----:B------:R-:W3:Y:S06]  /*0020*/  LDCU.64 UR8, c[0x0][0x890] ;  /* 0x00011200ff0877ac */ /* 0x000eec0008000a00 */
[----:B------:R-:W4:Y:S01]  /*0030*/  S2UR UR37, SR_CgaCtaId ;  /* 0x00000000002579c3 */ /* 0x000f220000008800 */
[----:B------:R-:W-:Y:S02]  /*0040*/  PRMT R179, RZ, 0x7610, R179 ;  /* 0x00007610ffb37816 */ /* 0x000fe400000000b3 */
[----:B------:R-:W-:Y:S01]  /*0050*/  ELECT P0, URZ, PT ;  /* 0x0000000000ff782f */ /* 0x000fe20003800000 */
[----:B------:R-:W1:Y:S01]  /*0060*/  LDCU.64 UR40, c[0x0][0x358] ;  /* 0x00006b00ff2877ac */ /* 0x000e620008000a00 */
[----:B---3--:R-:W-:-:S04]  /*0070*/  UISETP.NE.U32.AND UP2, UPT, UR8, URZ, UPT ;  /* 0x000000ff0800728c */ /* 0x008fc8000bf45070 */
[----:B------:R-:W-:Y:S02]  /*0080*/  UISETP.NE.AND.EX UP2, UPT, UR9, URZ, UPT, UP2 ;  /* 0x000000ff0900728c */ /* 0x000fe4000bf45320 */
[----:B----4-:R-:W-:Y:S02]  /*0090*/  ULOP3.LUT UR5, UR37, 0x1, URZ, 0xc0, !UPT ;  /* 0x0000000125057892 */ /* 0x010fe4000f8ec0ff */
[----:B------:R-:W-:Y:S01]  /*00a0*/  ULOP3.LUT UR4, UR37, 0x1, URZ, 0x3c, !UPT ;  /* 0x0000000125047892 */ /* 0x000fe2000f8e3cff */
[----:B--2---:R-:W-:-:S05]  /*00b0*/  SHF.R.U32.HI R183, RZ, 0x5, R180 ;  /* 0x00000005ffb77819 */ /* 0x004fca00000116b4 */
[----:B------:R-:W2:Y:S02]  /*00c0*/  SHFL.IDX PT, R0, R183, RZ, 0x1f ;  /* 0x00001fffb7007589 */ /* 0x000ea400000e0000 */
[----:B--2---:R-:W-:Y:S01]  /*00d0*/  R2UR UR10, R0 ;  /* 0x00000000000a72ca */ /* 0x004fe200000e0000 */
[----:B-1----:R-:W-:Y:S05]  /*00e0*/  BRA.U UP2, `(.L_x_0) ;  /* 0x00000001022c7547 */ /* 0x002fea000b800000 */
[----:B------:R-:W1:Y:S02]  /*00f0*/  LDCU.64 UR6, c[0x0][0x888] ;  /* 0x00011100ff0677ac */ /* 0x000e640008000a00 */
[----:B-1----:R-:W-:-:S04]  /*0100*/  UISETP.NE.U32.AND UP0, UPT, UR6, URZ, UPT ;  /* 0x000000ff0600728c */ /* 0x002fc8000bf05070 */
[----:B------:R-:W-:-:S09]  /*0110*/  UISETP.NE.AND.EX UP0, UPT, UR7, URZ, UPT, UP0 ;  /* 0x000000ff0700728c */ /* 0x000fd2000bf05300 */
[----:B------:R-:W-:Y:S05]  /*0120*/  BRA.U !UP0, `(.L_x_1) ;  /* 0x0000000108107547 */ /* 0x000fea000b800000 */
[----:B------:R-:W1:Y:S02]  /*0130*/  LDC.64 R2, c[0x0][0x888] ;  /* 0x00022200ff027b82 */ /* 0x000e640000000a00 */
[----:B-1----:R1:W5:Y:S01]  /*0140*/  LDG.E R129, desc[UR40][R2.64] ;  /* 0x0000002802817981 */ /* 0x002362000c1e1900 */
[----:B------:R-:W-:Y:S01]  /*0150*/  HFMA2 R179, -RZ, RZ, 0, 5.9604644775390625e-08 ;  /* 0x00000001ffb37431 */ /* 0x000fe200000001ff */
[----:B------:R-:W-:Y:S05]  /*0160*/  BRA `(.L_x_0) ;  /* 0x00000000000c7947 */ /* 0x000fea0003800000 */
.L_x_1:
[----:B------:R-:W1:Y:S01]  /*0170*/  LDCU UR6, c[0x0][0x880] ;  /* 0x00011000ff0677ac */ /* 0x000e620008000800 */
[----:B------:R-:W-:Y:S01]  /*0180*/  HFMA2 R179, -RZ, RZ, 0, 5.9604644775390625e-08 ;  /* 0x00000001ffb37431 */ /* 0x000fe200000001ff */
[----:B-1----:R-:W-:-:S07]  /*0190*/  MOV R129, UR6 ;  /* 0x0000000600817c02 */ /* 0x002fce0008000f00 */
.L_x_0:
[----:B------:R-:W2:Y:S02]  /*01a0*/  LDCU.64 UR6, c[0x0][0x8b0] ;  /* 0x00011600ff0677ac */ /* 0x000ea40008000a00 */
[----:B--2---:R-:W-:-:S04]  /*01b0*/  UISETP.NE.U32.AND UP0, UPT, UR6, URZ, UPT ;  /* 0x000000ff0600728c */ /* 0x004fc8000bf05070 */
[----:B------:R-:W-:-:S09]  /*01c0*/  UISETP.NE.AND.EX UP0, UPT, UR7, URZ, UPT, UP0 ;  /* 0x000000ff0700728c */ /* 0x000fd2000bf05300 */
[----:B------:R-:W-:Y:S05]  /*01d0*/  BRA.U UP0, `(.L_x_2) ;  /* 0x0000000100247547 */ /* 0x000fea000b800000 */
[----:B------:R-:W2:Y:S02]  /*01e0*/  LDCU.64 UR6, c[0x0][0x8a8] ;  /* 0x00011500ff0677ac */ /* 0x000ea40008000a00 */
[----:B--2---:R-:W-:-:S04]  /*01f0*/  UISETP.NE.U32.AND UP0, UPT, UR6, URZ, UPT ;  /* 0x000000ff0600728c */ /* 0x004fc8000bf05070 */
[----:B------:R-:W-:-:S09]  /*0200*/  UISETP.NE.AND.EX UP0, UPT, UR7, URZ, UPT, UP0 ;  /* 0x000000ff0700728c */ /* 0x000fd2000bf05300 */
[----:B------:R-:W-:Y:S05]  /*0210*/  BRA.U !UP0, `(.L_x_3) ;  /* 0x00000001080c7547 */ /* 0x000fea000b800000 */
[----:B------:R-:W2:Y:S02]  /*0220*/  LDC.64 R78, c[0x0][0x8a8] ;  /* 0x00022a00ff4e7b82 */ /* 0x000ea40000000a00 */
[----:B--2---:R2:W5:Y:S01]  /*0230*/  LDG.E R78, desc[UR40][R78.64] ;  /* 0x000000284e4e7981 */ /* 0x004562000c1e1900 */
[----:B------:R-:W-:Y:S05]  /*0240*/  BRA `(.L_x_2) ;  /* 0x0000000000087947 */ /* 0x000fea0003800000 */
.L_x_3:
[----:B------:R-:W2:Y:S02]  /*0250*/  LDCU UR6, c[0x0][0x8a0] ;  /* 0x00011400ff0677ac */ /* 0x000ea40008000800 */
[----:B--2---:R-:W-:Y:S02]  /*0260*/  MOV R78, UR6 ;  /* 0x00000006004e7c02 */ /* 0x004fe40008000f00 */
.L_x_2:
[----:B------:R-:W-:Y:S01]  /*0270*/  IMAD.U32 R0, RZ, RZ, UR10 ;  /* 0x0000000aff007e24 */ /* 0x000fe2000f8e00ff */
[----:B------:R-:W-:Y:S04]  /*0280*/  BSSY.RECONVERGENT B0, `(.L_x_4) ;  /* 0x000000c000007945 */ /* 0x000fe80003800200 */
[C---:B------:R-:W-:Y:S02]  /*0290*/  ISETP.NE.OR P2, PT, R0.reuse, 0x1, !P0 ;  /* 0x000000010000780c */ /* 0x040fe40004745670 */
[----:B------:R-:W-:-:S11]  /*02a0*/  ISETP.NE.OR P1, PT, R0, 0x3, !P0 ;  /* 0x000000030000780c */ /* 0x000fd60004725670 */
[----:B------:R-:W-:Y:S05]  /*02b0*/  @P2 BRA `(.L_x_5) ;  /* 0x0000000000202947 */ /* 0x000fea0003800000 */
[----:B------:R-:W3:Y:S02]  /*02c0*/  LDCU.64 UR6, c[0x0][0x348] ;  /* 0x00006900ff0677ac */ /* 0x000ee40008000a00 */
[----:B---3--:R-:W-:Y:S02]  /*02d0*/  UIADD3 UR12, UP1, UPT, UR6, 0x80, URZ ;  /* 0x00000080060c7890 */ /* 0x008fe4000ff3e0ff */
[----:B------:R-:W-:Y:S02]  /*02e0*/  UIADD3 UR6, UP0, UPT, UR6, 0x180, URZ ;  /* 0x0000018006067890 */ /* 0x000fe4000ff1e0ff */
[----:B------:R-:W-:Y:S02]  /*02f0*/  UIADD3.X UR13, UPT, UPT, URZ, UR7, URZ, UP1, !UPT ;  /* 0x00000007ff0d7290 */ /* 0x000fe40008ffe4ff */
[----:B------:R-:W-:-:S07]  /*0300*/  UIADD3.X UR7, UPT, UPT, URZ, UR7, URZ, UP0, !UPT ;  /* 0x00000007ff077290 */ /* 0x000fce00087fe4ff */
[----:B------:R3:W-:Y:S02]  /*0310*/  UTMACCTL.PF [UR12] ;  /* 0x000000000c0079b9 */ /* 0x0007e40008040000 */
[----:B------:R3:W-:Y:S02]  /*0320*/  UTMACCTL.PF [UR6] ;  /* 0x00000000060079b9 */ /* 0x0007e40008040000 */
[----:B---3--:R-:W-:Y:S01]  /*0330*/  NOP ;  /* 0x0000000000007918 */ /* 0x008fe20000000000 */
.L_x_5:
[----:B------:R-:W-:Y:S05]  /*0340*/  BSYNC.RECONVERGENT B0 ;  /* 0x0000000000007941 */ /* 0x000fea0003800200 */
.L_x_4:
[----:B------:R-:W-:Y:S04]  /*0350*/  BSSY.RECONVERGENT B0, `(.L_x_6) ;  /* 0x000000a000007945 */ /* 0x000fe80003800200 */
        /* <DEDUP_REMOVED lines=9> */
.L_x_7:
[----:B------:R-:W-:Y:S05]  /*03f0*/  BSYNC.RECONVERGENT B0 ;  /* 0x0000000000007941 */ /* 0x000fea0003800200 */
.L_x_6:
[----:B------:R-:W3:Y:S01]  /*0400*/  LDCU.64 UR6, c[0x0][0x888] ;  /* 0x00011100ff0677ac */ /* 0x000ee20008000a00 */
[----:B------:R-:W-:Y:S02]  /*0410*/  UISETP.EQ.U32.AND UP1, UPT, UR8, URZ, UPT ;  /* 0x000000ff0800728c */ /* 0x000fe4000bf22070 */
[----:B------:R-:W-:Y:S02]  /*0420*/  UPLOP3.LUT UP5, UPT, UPT, UPT, UPT, 0x40, 0x4 ;  /* 0x000000000004789c */ /* 0x000fe40003fae870 */
[----:B---3--:R-:W-:-:S04]  /*0430*/  UISETP.NE.U32.AND UP0, UPT, UR6, URZ, UPT ;  /* 0x000000ff0600728c */ /* 0x008fc8000bf05070 */
[----:B------:R-:W-:-:S04]  /*0440*/  UISETP.NE.AND.EX UP0, UPT, UR7, URZ, UPT, UP0 ;  /* 0x000000ff0700728c */ /* 0x000fc8000bf05300 */
[----:B------:R-:W-:-:S04]  /*0450*/  UISETP.EQ.OR.EX UP3, UPT, UR9, URZ, !UP0, UP1 ;  /* 0x000000ff0900728c */ /* 0x000fc8000c762710 */
[----:B------:R-:W-:-:S05]  /*0460*/  UP2UR UR44, UPR, URZ, 0x8 ;  /* 0x00000008ff2c7883 */ /* 0x000fca0008000000 */
[----:B------:R-:W-:Y:S07]  /*0470*/  BRA.U !UP3, `(.L_x_8) ;  /* 0x000000010b147547 */ /* 0x000fee000b800000 */
[----:B------:R-:W-:Y:S01]  /*0480*/  PLOP3.LUT P2, PT, PT, PT, UP2, 0x80, 0x8 ;  /* 0x000000000008781c */ /* 0x000fe20003f4f028 */
[----:B------:R-:W-:-:S12]  /*0490*/  UPLOP3.LUT UP5, UPT, UPT, UPT, UP0, 0x40, 0x4 ;  /* 0x000000000004789c */ /* 0x000fd80003fae800 */
[----:B-----5:R-:W-:-:S13]  /*04a0*/  @!P2 FSETP.EQ.AND P1, PT, R129, RZ, PT ;  /* 0x000000ff8100a20b */ /* 0x020fda0003f22000 */
[----:B------:R-:W-:Y:S01]  /*04b0*/  @!P2 VOTEU.ANY UP1, P1 ;  /* 0x0000000000ffa886 */ /* 0x000fe20000820100 */
[----:B------:R-:W-:-:S11]  /*04c0*/  @!UP2 UPLOP3.LUT UP5, UPT, UPT, UPT, UP1, 0x80, 0x8 ;  /* 0x000000000008a89c */ /* 0x000fd60003faf010 */
.L_x_8:
[----:B------:R-:W3:Y:S01]  /*04d0*/  SHFL.IDX PT, R0, R183, RZ, 0x1f ;  /* 0x00001fffb7007589 */ /* 0x000ee200000e0000 */
[----:B------:R-:W-:-:S04]  /*04e0*/  UISETP.NE.AND UP1, UPT, UR10, 0x2, UPT ;  /* 0x000000020a00788c */ /* 0x000fc8000bf25270 */
[----:B------:R-:W-:Y:S02]  /*04f0*/  UISETP.EQ.AND UP2, UPT, UR5, URZ, !UP1 ;  /* 0x000000ff0500728c */ /* 0x000fe4000cf42270 */
[----:B------:R-:W-:-:S04]  /*0500*/  USEL UR7, URZ, 0x1, UP1 ;  /* 0x00000001ff077887 */ /* 0x000fc80008800000 */
[----:B------:R-:W-:Y:S02]  /*0510*/  PLOP3.LUT P5, PT, P0, PT, UP2, 0x80, 0x8 ;  /* 0x000000000008781c */ /* 0x000fe400007af028 */
[----:B---3--:R-:W-:-:S13]  /*0520*/  ISETP.NE.AND P1, PT, R0, RZ, PT ;  /* 0x000000ff0000720c */ /* 0x008fda0003f25270 */
[----:B------:R-:W-:Y:S05]  /*0530*/  @P1 BRA `(.L_x_9) ;  /* 0x0000000000d01947 */ /* 0x000fea0003800000 */
[----:B------:R-:W-:Y:S01]  /*0540*/  ELECT P1, URZ, PT ;  /* 0x0000000000ff782f */ /* 0x000fe20003820000 */
[----:B------:R-:W-:-:S12]  /*0550*/  BSSY.RECONVERGENT B0, `(.L_x_9) ;  /* 0x0000032000007945 */ /* 0x000fd80003800200 */
[----:B------:R-:W-:Y:S05]  /*0560*/  @!P1 BRA `(.L_x_10) ;  /* 0x0000000000c09947 */ /* 0x000fea0003800000 */
[----:B------:R-:W-:Y:S01]  /*0570*/  UMOV UR8, 0x400 ;  /* 0x0000040000087882 */ /* 0x000fe20000000000 */
[----:B------:R-:W-:Y:S01]  /*0580*/  UMOV UR6, 0x1 ;  /* 0x0000000100067882 */ /* 0x000fe20000000000 */
[----:B------:R-:W-:Y:S02]  /*0590*/  ULEA UR8, UR37, UR8, 0x18 ;  /* 0x0000000825087291 */ /* 0x000fe4000f8ec0ff */
[----:B------:R-:W-:-:S04]  /*05a0*/  UIADD3 UR12, UPT, UPT, -UR6, 0x100000, URZ ;  /* 0x00100000060c7890 */ /* 0x000fc8000fffe1ff */
[----:B------:R-:W-:Y:S02]  /*05b0*/  USHF.L.U32 UR13, UR12, 0xb, URZ ;  /* 0x0000000b0c0d7899 */ /* 0x000fe400080006ff */
[----:B------:R-:W-:Y:S01]  /*05c0*/  USHF.L.U32 UR12, UR12, 0x1, URZ ;  /* 0x000000010c0c7899 */ /* 0x000fe200080006ff */
[----:B------:R-:W3:Y:S11]  /*05d0*/  FENCE.VIEW.ASYNC.S ;  /* 0x00000000000073c6 */ /* 0x000ef60000000000 */
[----:B---3--:R3:W4:Y:S01]  /*05e0*/  SYNCS.EXCH.64 URZ, [UR8], UR12 ;  /* 0x0000000c08ff75b2 */ /* 0x0087220008000100 */
[----:B------:R3:W1:Y:S01]  /*05f0*/  SYNCS.EXCH.64 URZ, [UR8+0xa0], UR12 ;  /* 0x0000a00c08ff75b2 */ /* 0x0006620008000100 */
        /* <DEDUP_REMOVED lines=37> */
[----:B------:R3:W1:Y:S02]  /*0850*/  SYNCS.EXCH.64 URZ, [UR8+0x138], UR12 ;  /* 0x0001380c08ff75b2 */ /* 0x0006640008000100 */
[----:B---34-:R-:W-:Y:S01]  /*0860*/  NOP ;  /* 0x0000000000007918 */ /* 0x018fe20000000000 */
.L_x_10:
[----:B------:R-:W-:Y:S05]  /*0870*/  BSYNC.RECONVERGENT B0 ;  /* 0x0000000000007941 */ /* 0x000fea0003800200 */
.L_x_9:
[----:B------:R-:W3:Y:S01]  /*0880*/  SHFL.IDX PT, R0, R183, RZ, 0x1f ;  /* 0x00001fffb7007589 */ /* 0x000ee200000e0000 */
[----:B------:R-:W-:Y:S01]  /*0890*/  NOP ;  /* 0x0000000000007918 */ /* 0x000fe20000000000 */
[----:B---3--:R-:W-:-:S13]  /*08a0*/  ISETP.NE.AND P1, PT, R0, 0x1, PT ;  /* 0x000000010000780c */ /* 0x008fda0003f25270 */
[----:B------:R-:W-:Y:S05]  /*08b0*/  @P1 BRA `(.L_x_11) ;  /* 0x00000000003c1947 */ /* 0x000fea0003800000 */
[----:B------:R-:W-:Y:S01]  /*08c0*/  UMOV UR9, 0x400 ;  /* 0x0000040000097882 */ /* 0x000fe20000000000 */
[----:B------:R-:W-:Y:S01]  /*08d0*/  UMOV UR8, 0x20 ;  /* 0x0000002000087882 */ /* 0x000fe20000000000 */
[----:B------:R-:W-:Y:S01]  /*08e0*/  UMOV UR6, 0x80 ;  /* 0x0000008000067882 */ /* 0x000fe20000000000 */
[----:B------:R-:W-:Y:S02]  /*08f0*/  ULEA UR9, UR37, UR9, 0x18 ;  /* 0x0000000925097291 */ /* 0x000fe4000f8ec0ff */
[----:B------:R-:W-:-:S04]  /*0900*/  UIADD3 UR12, UPT, UPT, -UR8, 0x100000, URZ ;  /* 0x00100000080c7890 */ /* 0x000fc8000fffe1ff */
[----:B------:R-:W-:Y:S02]  /*0910*/  USHF.L.U32 UR13, UR12, 0xb, URZ ;  /* 0x0000000b0c0d7899 */ /* 0x000fe400080006ff */
[----:B------:R-:W-:Y:S02]  /*0920*/  USHF.L.U32 UR12, UR12, 0x1, URZ ;  /* 0x000000010c0c7899 */ /* 0x000fe400080006ff */
[----:B------:R-:W-:-:S04]  /*0930*/  UIADD3 UR14, UPT, UPT, -UR6, 0x100000, URZ ;  /* 0x00100000060e7890 */ /* 0x000fc8000fffe1ff */
[----:B------:R-:W-:Y:S02]  /*0940*/  USHF.L.U32 UR15, UR14, 0xb, URZ ;  /* 0x0000000b0e0f7899 */ /* 0x000fe400080006ff */
[----:B------:R-:W-:Y:S01]  /*0950*/  USHF.L.U32 UR14, UR14, 0x1, URZ ;  /* 0x000000010e0e7899 */ /* 0x000fe200080006ff */
[----:B------:R-:W-:Y:S01]  /*0960*/  ELECT P1, URZ, PT ;  /* 0x0000000000ff782f */ /* 0x000fe20003820000 */
[----:B------:R-:W3:Y:S02]  /*0970*/  FENCE.VIEW.ASYNC.S ;  /* 0x00000000000073c6 */ /* 0x000ee40000000000 */
[----:B---3--:R3:W4:Y:S08]  /*0980*/  SYNCS.EXCH.64 URZ, [UR9+0x140], UR12 ;  /* 0x0001400c09ff75b2 */ /* 0x0087300008000100 */
[----:B------:R3:W1:Y:S01]  /*0990*/  SYNCS.EXCH.64 URZ, [UR9+0x148], UR14 ;  /* 0x0001480e09ff75b2 */ /* 0x0006620008000100 */
[----:B------:R-:W-:Y:S01]  /*09a0*/  NOP ;  /* 0x0000000000007918 */ /* 0x000fe20000000000 */
.L_x_11:
[----:B------:R-:W2:Y:S01]  /*09b0*/  SHFL.IDX PT, R0, R183, RZ, 0x1f ;  /* 0x00001fffb7007589 */ /* 0x000ea200000e0000 */
[----:B------:R-:W-:Y:S01]  /*09c0*/  NOP ;  /* 0x0000000000007918 */ /* 0x000fe20000000000 */
[----:B--2---:R-:W-:-:S13]  /*09d0*/  ISETP.NE.AND P1, PT, R0, 0x3, PT ;  /* 0x000000030000780c */ /* 0x004fda0003f25270 */
[----:B------:R-:W-:Y:S05]  /*09e0*/  @P1 BRA `(.L_x_12) ;  /* 0x00000000002c1947 */ /* 0x000fea0003800000 */
[----:B------:R-:W-:Y:S01]  /*09f0*/  UMOV UR8, 0x400 ;  /* 0x0000040000087882 */ /* 0x000fe20000000000 */
[----:B------:R-:W-:Y:S01]  /*0a00*/  UMOV UR6, 0x20 ;  /* 0x0000002000067882 */ /* 0x000fe20000000000 */
[----:B------:R-:W-:Y:S02]  /*0a10*/  ULEA UR8, UR37, UR8, 0x18 ;  /* 0x0000000825087291 */ /* 0x000fe4000f8ec0ff */
[----:B---3--:R-:W-:-:S04]  /*0a20*/  UIADD3 UR12, UPT, UPT, -UR6, 0x100000, URZ ;  /* 0x00100000060c7890 */ /* 0x008fc8000fffe1ff */
[----:B------:R-:W-:Y:S02]  /*0a30*/  USHF.L.U32 UR13, UR12, 0xb, URZ ;  /* 0x0000000b0c0d7899 */ /* 0x000fe400080006ff */
[----:B------:R-:W-:Y:S01]  /*0a40*/  USHF.L.U32 UR12, UR12, 0x1, URZ ;  /* 0x000000010c0c7899 */ /* 0x000fe200080006ff */
[----:B------:R-:W-:Y:S01]  /*0a50*/  ELECT P1, URZ, PT ;  /* 0x0000000000ff782f */ /* 0x000fe20003820000 */
[----:B------:R-:W2:Y:S10]  /*0a60*/  FENCE.VIEW.ASYNC.S ;  /* 0x00000000000073c6 */ /* 0x000eb40000000000 */
[----:B--2---:R2:W3:Y:S01]  /*0a70*/  SYNCS.EXCH.64 URZ, [UR8+0x150], UR12 ;  /* 0x0001500c08ff75b2 */ /* 0x0044e20008000100 */
[----:B------:R2:W1:Y:S01]  /*0a80*/  SYNCS.EXCH.64 URZ, [UR8+0x158], UR12 ;  /* 0x0001580c08ff75b2 */ /* 0x0004620008000100 */
[----:B------:R-:W-:Y:S01]  /*0a90*/  NOP ;  /* 0x0000000000007918 */ /* 0x000fe20000000000 */
.L_x_12:
[----:B------:R-:W4:Y:S01]  /*0aa0*/  SHFL.IDX PT, R0, R183, RZ, 0x1f ;  /* 0x00001fffb7007589 */ /* 0x000f2200000e0000 */
[----:B------:R-:W-:Y:S01]  /*0ab0*/  NOP ;  /* 0x0000000000007918 */ /* 0x000fe20000000000 */
[----:B----4-:R-:W-:-:S13]  /*0ac0*/  ISETP.NE.AND P1, PT, R0, 0x4, PT ;  /* 0x000000040000780c */ /* 0x010fda0003f25270 */
[----:B------:R-:W-:Y:S05]  /*0ad0*/  @P1 BRA `(.L_x_13) ;  /* 0x0000000000481947 */ /* 0x000fea0003800000 */
[----:B---3--:R-:W-:Y:S01]  /*0ae0*/  UMOV UR9, 0x1a0 ;  /* 0x000001a000097882 */ /* 0x008fe20000000000 */
[----:B--2---:R-:W-:Y:S01]  /*0af0*/  UMOV UR8, 0x400 ;  /* 0x0000040000087882 */ /* 0x004fe20000000000 */
[----:B------:R-:W-:Y:S01]  /*0b00*/  USEL UR9, UR9, 0x1e0, UP5 ;  /* 0x000001e009097887 */ /* 0x000fe2000a800000 */
        /* <DEDUP_REMOVED lines=9> */
[----:B------:R-:W2:Y:S02]  /*0ba0*/  FENCE.VIEW.ASYNC.S ;  /* 0x00000000000073c6 */ /* 0x000ea40000000000 */
[----:B--2---:R4:W2:Y:S08]  /*0bb0*/  SYNCS.EXCH.64 URZ, [UR8+0x160], UR12 ;  /* 0x0001600c08ff75b2 */ /* 0x0048b00008000100 */
[----:B------:R4:W3:Y:S01]  /*0bc0*/  SYNCS.EXCH.64 URZ, [UR8+0x170], UR14 ;  /* 0x0001700e08ff75b2 */ /* 0x0008e20008000100 */
[----:B------:R4:W1:Y:S01]  /*0bd0*/  SYNCS.EXCH.64 URZ, [UR8+0x168], UR12 ;  /* 0x0001680c08ff75b2 */ /* 0x0008620008000100 */
[----:B------:R4:W1:Y:S02]  /*0be0*/  SYNCS.EXCH.64 URZ, [UR8+0x178], UR14 ;  /* 0x0001780e08ff75b2 */ /* 0x0008640008000100 */
[----:B----4-:R-:W-:Y:S01]  /*0bf0*/  NOP ;  /* 0x0000000000007918 */ /* 0x010fe20000000000 */
.L_x_13:
[----:B------:R-:W4:Y:S01]  /*0c00*/  SHFL.IDX PT, R0, R183, RZ, 0x1f ;  /* 0x00001fffb7007589 */ /* 0x000f2200000e0000 */
[----:B------:R-:W-:Y:S01]  /*0c10*/  NOP ;  /* 0x0000000000007918 */ /* 0x000fe20000000000 */
[----:B----4-:R-:W-:-:S13]  /*0c20*/  ISETP.NE.AND P1, PT, R0, 0x5, PT ;  /* 0x000000050000780c */ /* 0x010fda0003f25270 */
[----:B------:R-:W-:Y:S05]  /*0c30*/  @P1 BRA `(.L_x_14) ;  /* 0x0000000000541947 */ /* 0x000fea0003800000 */
[----:B---3--:R-:W-:Y:S01]  /*0c40*/  UMOV UR9, 0x400 ;  /* 0x0000040000097882 */ /* 0x008fe20000000000 */
[----:B--2---:R-:W-:Y:S01]  /*0c50*/  UMOV UR8, 0x1 ;  /* 0x0000000100087882 */ /* 0x004fe20000000000 */
        /* <DEDUP_REMOVED lines=13> */
[----:B------:R4:W1:Y:S01]  /*0d30*/  SYNCS.EXCH.64 URZ, [UR9+0x1a8], UR14 ;  /* 0x0001a80e09ff75b2 */ /* 0x0008620008000100 */
[----:B------:R4:W1:Y:S01]  /*0d40*/  SYNCS.EXCH.64 URZ, [UR9+0x190], UR12 ;  /* 0x0001900c09ff75b2 */ /* 0x0008620008000100 */
[----:B------:R4:W1:Y:S01]  /*0d50*/  SYNCS.EXCH.64 URZ, [UR9+0x1b0], UR14 ;  /* 0x0001b00e09ff75b2 */ /* 0x0008620008000100 */
[----:B------:R4:W1:Y:S01]  /*0d60*/  SYNCS.EXCH.64 URZ, [UR9+0x198], UR12 ;  /* 0x0001980c09ff75b2 */ /* 0x0008620008000100 */
[----:B------:R4:W1:Y:S02]  /*0d70*/  SYNCS.EXCH.64 URZ, [UR9+0x1b8], UR14 ;  /* 0x0001b80e09ff75b2 */ /* 0x0008640008000100 */
[----:B----4-:R-:W-:Y:S01]  /*0d80*/  NOP ;  /* 0x0000000000007918 */ /* 0x010fe20000000000 */
.L_x_14:
[----:B------:R-:W4:Y:S01]  /*0d90*/  SHFL.IDX PT, R0, R183, RZ, 0x1f ;  /* 0x00001fffb7007589 */ /* 0x000f2200000e0000 */
[----:B------:R-:W-:Y:S01]  /*0da0*/  ISETP.NE.OR P0, PT, RZ, UR10, !P0 ;  /* 0x0000000aff007c0c */ /* 0x000fe2000c705670 */
[----:B------:R-:W-:Y:S01]  /*0db0*/  NOP ;  /* 0x0000000000007918 */ /* 0x000fe20000000000 */
[----:B----4-:R-:W-:-:S13]  /*0dc0*/  ISETP.NE.AND P1, PT, R0, 0x3, PT ;  /* 0x000000030000780c */ /* 0x010fda0003f25270 */
[----:B------:R-:W-:Y:S05]  /*0dd0*/  @P1 BRA `(.L_x_15) ;  /* 0x0000000000341947 */ /* 0x000fea0003800000 */
[----:B--2---:R-:W-:Y:S01]  /*0de0*/  UMOV UR8, 0x400 ;  /* 0x0000040000087882 */ /* 0x004fe20000000000 */
[----:B------:R-:W-:Y:S01]  /*0df0*/  UMOV UR6, 0x20 ;  /* 0x0000002000067882 */ /* 0x000fe20000000000 */
[----:B------:R-:W-:Y:S02]  /*0e00*/  ULEA UR8, UR37, UR8, 0x18 ;  /* 0x0000000825087291 */ /* 0x000fe4000f8ec0ff */
[----:B---3--:R-:W-:-:S04]  /*0e10*/  UIADD3 UR12, UPT, UPT, -UR6, 0x100000, URZ ;  /* 0x00100000060c7890 */ /* 0x008fc8000fffe1ff */
[----:B------:R-:W-:Y:S02]  /*0e20*/  USHF.L.U32 UR13, UR12, 0xb, URZ ;  /* 0x0000000b0c0d7899 */ /* 0x000fe400080006ff */
[----:B------:R-:W-:Y:S01]  /*0e30*/  USHF.L.U32 UR12, UR12, 0x1, URZ ;  /* 0x000000010c0c7899 */ /* 0x000fe200080006ff */
[----:B------:R-:W-:Y:S01]  /*0e40*/  ELECT P1, URZ, PT ;  /* 0x0000000000ff782f */ /* 0x000fe20003820000 */
[----:B------:R-:W2:Y:S10]  /*0e50*/  FENCE.VIEW.ASYNC.S ;  /* 0x00000000000073c6 */ /* 0x000eb40000000000 */
[----:B--2---:R4:W2:Y:S01]  /*0e60*/  SYNCS.EXCH.64 URZ, [UR8+0x1c0], UR12 ;  /* 0x0001c00c08ff75b2 */ /* 0x0048a20008000100 */
[----:B------:R4:W3:Y:S01]  /*0e70*/  SYNCS.EXCH.64 URZ, [UR8+0x1d0], UR12 ;  /* 0x0001d00c08ff75b2 */ /* 0x0008e20008000100 */
[----:B------:R4:W1:Y:S01]  /*0e80*/  SYNCS.EXCH.64 URZ, [UR8+0x1c8], UR12 ;  /* 0x0001c80c08ff75b2 */ /* 0x0008620008000100 */
[----:B------:R4:W1:Y:S02]  /*0e90*/  SYNCS.EXCH.64 URZ, [UR8+0x1d8], UR12 ;  /* 0x0001d80c08ff75b2 */ /* 0x0008640008000100 */
[----:B----4-:R-:W-:Y:S01]  /*0ea0*/  NOP ;  /* 0x0000000000007918 */ /* 0x010fe20000000000 */
.L_x_15:
[----:B------:R-:W-:Y:S01]  /*0eb0*/  VOTEU.ALL UP1, P0 ;  /* 0x0000000000ff7886 */ /* 0x000fe20000020000 */
[----:B--2---:R-:W2:Y:S01]  /*0ec0*/  LDCU UR8, c[0x0][0x36c] ;  /* 0x00006d80ff0877ac */ /* 0x004ea20008000800 */
[----:B------:R-:W-:Y:S01]  /*0ed0*/  NOP ;  /* 0x0000000000007918 */ /* 0x000fe20000000000 */
[----:B------:R-:W-:Y:S01]  /*0ee0*/  LOP3.LUT R10, R180, 0x1f, RZ, 0xc0, !PT ;  /* 0x0000001fb40a7812 */ /* 0x000fe200078ec0ff */
[----:B---3--:R-:W-:Y:S01]  /*0ef0*/  UMOV UR12, 0x20 ;  /* 0x00000020000c7882 */ /* 0x008fe20000000000 */
[----:B------:R-:W-:Y:S01]  /*0f00*/  @!UP1 UMOV UR6, 0x400 ;  /* 0x0000040000069882 */ /* 0x000fe20000000000 */
[----:B------:R-:W-:-:S04]  /*0f10*/  @!UP1 UIADD3 UR12, UPT, UPT, -UR12, 0x100000, URZ ;  /* 0x001000000c0c9890 */ /* 0x000fc8000fffe1ff */
[----:B------:R-:W-:Y:S02]  /*0f20*/  @!UP1 USHF.L.U32 UR13, UR12, 0xb, URZ ;  /* 0x0000000b0c0d9899 */ /* 0x000fe400080006ff */
[----:B------:R-:W-:Y:S02]  /*0f30*/  @!UP1 USHF.L.U32 UR12, UR12, 0x1, URZ ;  /* 0x000000010c0c9899 */ /* 0x000fe400080006ff */
[----:B------:R-:W-:Y:S01]  /*0f40*/  @!UP1 ULEA UR6, UR37, UR6, 0x18 ;  /* 0x0000000625069291 */ /* 0x000fe2000f8ec0ff */
[----:B------:R-:W-:Y:S01]  /*0f50*/  VOTEU.ALL UP1, P0 ;  /* 0x0000000000ff7886 */ /* 0x000fe20000020000 */
[----:B------:R-:W-:Y:S01]  /*0f60*/  UISETP.NE.AND UP4, UPT, UR10, URZ, UPT ;  /* 0x000000ff0a00728c */ /* 0x000fe2000bf85270 */
[----:B------:R-:W3:Y:S09]  /*0f70*/  FENCE.VIEW.ASYNC.S ;  /* 0x00000000000073c6 */ /* 0x000ef20000000000 */
[----:B---3--:R3:W4:Y:S01]  /*0f80*/  @!UP1 SYNCS.EXCH.64 URZ, [UR6+0x1e0], UR12 ;  /* 0x0001e00c06ff95b2 */ /* 0x0087220008000100 */
[----:B--2---:R-:W-:-:S09]  /*0f90*/  UISETP.EQ.U32.AND UP1, UPT, UR8, 0x1, UPT ;  /* 0x000000010800788c */ /* 0x004fd2000bf22070 */
[----:B------:R-:W-:Y:S05]  /*0fa0*/  BRA.U !UP1, `(.L_x_16) ;  /* 0x0000000109087547 */ /* 0x000fea000b800000 */
[----:B-1--4-:R-:W-:Y:S01]  /*0fb0*/  UCGABAR_ARV ;  /* 0x00000000000079c7 */ /* 0x012fe20008000000 */
[----:B------:R-:W-:Y:S05]  /*0fc0*/  BRA `(.L_x_17) ;  /* 0x0000000000047947 */ /* 0x000fea0003800000 */
.L_x_16:
[----:B-1--4-:R-:W-:Y:S01]  /*0fd0*/  NOP ;  /* 0x0000000000007918 */ /* 0x012fe20000000000 */
.L_x_17:
[----:B------:R-:W1:Y:S01]  /*0fe0*/  S2R R178, SR_CTAID.Y ;  /* 0x0000000000b27919 */ /* 0x000e620000002600 */
[----:B------:R-:W-:-:S05]  /*0ff0*/  CS2R.32 R177, SR_CgaSize ;  /* 0x0000000000b17805 */ /* 0x000fca0000008a00 */
[----:B------:R-:W-:-:S05]  /*1000*/  IMAD R177, R177, -0xa0, RZ ;  /* 0xffffff60b1b17824 */ /* 0x000fca00078e02ff */
[----:B---3--:R-:W-:-:S14]  /*1010*/  R2UR UR6, R177 ;  /* 0x00000000b10672ca */ /* 0x008fdc00000e0000 */
[----:B------:R-:W2:Y:S01]  /*1020*/  LDCU UR6, c[0x0][UR6+0x2b4] ;  /* 0x00005680060677ac */ /* 0x000ea20008000800 */
[----:B------:R-:W-:-:S05]  /*1030*/  CS2R.32 R0, SR_CgaSize ;  /* 0x0000000000007805 */ /* 0x000fca0000008a00 */
[----:B------:R-:W-:-:S06]  /*1040*/  IMAD R0, R0, -0xa0, RZ ;  /* 0xffffff6000007824 */ /* 0x000fcc00078e02ff */
[----:B------:R-:W3:Y:S01]  /*1050*/  LDC R0, c[0x0][R0+0x2a4] ;  /* 0x0000a90000007b82 */ /* 0x000ee20000000800 */
[----:B------:R-:W-:Y:S01]  /*1060*/  PRMT R8, RZ, 0x7610, R8 ;  /* 0x00007610ff087816 */ /* 0x000fe20000000008 */
[----:B------:R-:W4:Y:S01]  /*1070*/  S2R R11, SR_CTAID.X ;  /* 0x00000000000b7919 */ /* 0x000f220000002500 */
[----:B------:R-:W-:-:S05]  /*1080*/  CS2R.32 R177, SR_CgaSize ;  /* 0x0000000000b17805 */ /* 0x000fca0000008a00 */
[----:B------:R-:W-:-:S05]  /*1090*/  IMAD R177, R177, -0xa0, RZ ;  /* 0xffffff60b1b17824 */ /* 0x000fca00078e02ff */
[----:B------:R-:W-:-:S14]  /*10a0*/  R2UR UR8, R177 ;  /* 0x00000000b10872ca */ /* 0x000fdc00000e0000 */
[----:B------:R-:W3:Y:S01]  /*10b0*/  LDCU UR8, c[0x0][UR8+0x2b0] ;  /* 0x00005600080877ac */ /* 0x000ee20008000800 */
[----:B------:R-:W-:Y:S01]  /*10c0*/  UISETP.NE.AND UP2, UPT, UR10, 0x2, UPT ;  /* 0x000000020a00788c */ /* 0x000fe2000bf45270 */
[----:B------:R-:W2:Y:S01]  /*10d0*/  LDC R9, c[0x0][0xb24] ;  /* 0x0002c900ff097b82 */ /* 0x000ea20000000800 */
[----:B------:R-:W-:-:S05]  /*10e0*/  CS2R.32 R2, SR_CgaSize ;  /* 0x0000000000027805 */ /* 0x000fca0000008a00 */
[----:B------:R-:W-:-:S06]  /*10f0*/  IMAD R2, R2, -0xa0, RZ ;  /* 0xffffff6002027824 */ /* 0x000fcc00078e02ff */
[----:B------:R-:W3:Y:S08]  /*1100*/  LDC R2, c[0x0][R2+0x2a0] ;  /* 0x0000a80002027b82 */ /* 0x000ef00000000800 */
[----:B------:R-:W3:Y:S01]  /*1110*/  LDC R72, c[0x0][0xb24] ;  /* 0x0002c900ff487b82 */ /* 0x000ee20000000800 */
[----:B-1----:R-:W-:-:S07]  /*1120*/  I2FP.F32.U32 R3, R178 ;  /* 0x000000b200037245 */ /* 0x002fce0000201000 */
[----:B------:R-:W1:Y:S01]  /*1130*/  S2UR UR36, SR_CTAID.Z ;  /* 0x00000000002479c3 */ /* 0x000e620000002700 */
[----:B--2---:R-:W-:Y:S01]  /*1140*/  ISETP.GE.AND P0, PT, R9, 0x1, PT ;  /* 0x000000010900780c */ /* 0x004fe20003f06270 */
[----:B----4-:R-:W-:Y:S01]  /*1150*/  IMAD.MOV.U32 R177, RZ, RZ, R11 ;  /* 0x000000ffffb17224 */ /* 0x010fe200078e000b */
[----:B------:R-:W-:Y:S01]  /*1160*/  I2FP.F32.U32 R4, R11 ;  /* 0x0000000b00047245 */ /* 0x000fe20000201000 */
[----:B------:R-:W-:Y:S01]  /*1170*/  FMUL R3, R3, UR6 ;  /* 0x0000000603037c20 */ /* 0x000fe20008400000 */
[----:B------:R-:W2:Y:S03]  /*1180*/  LDCU UR6, c[0x0][0xb30] ;  /* 0x00016600ff0677ac */ /* 0x000ea60008000800 */
[----:B---3--:R-:W-:Y:S01]  /*1190*/  FMUL R4, R4, UR8 ;  /* 0x0000000804047c20 */ /* 0x008fe20008400000 */
[----:B------:R-:W3:Y:S08]  /*11a0*/  F2I.U32.TRUNC.NTZ R165, R3 ;  /* 0x0000000300a57305 */ /* 0x000ef0000020f000 */
[----:B------:R-:W4:Y:S01]  /*11b0*/  F2I.U32.TRUNC.NTZ R176, R4 ;  /* 0x0000000400b07305 */ /* 0x000f22000020f000 */
[----:B--2---:R-:W-:Y:S01]  /*11c0*/  UISETP.NE.AND UP3, UPT, UR6, 0x1, UPT ;  /* 0x000000010600788c */ /* 0x004fe2000bf65270 */
[----:B---3--:R-:W-:-:S05]  /*11d0*/  IADD3 R165, PT, PT, -R165, RZ, RZ ;  /* 0x000000ffa5a57210 */ /* 0x008fca0007ffe1ff */
[----:B------:R-:W-:Y:S01]  /*11e0*/  IMAD R165, R0, R165, R178 ;  /* 0x000000a500a57224 */ /* 0x000fe200078e02b2 */
[----:B------:R-:W-:Y:S01]  /*11f0*/  PRMT R0, RZ, 0x7610, R0 ;  /* 0x00007610ff007816 */ /* 0x000fe20000000000 */
[----:B----4-:R-:W-:-:S04]  /*1200*/  IMAD.MOV R176, RZ, RZ, -R176 ;  /* 0x000000ffffb07224 */ /* 0x010fc800078e0ab0 */
[----:B------:R-:W-:Y:S01]  /*1210*/  IMAD R176, R2, R176, R11 ;  /* 0x000000b002b07224 */ /* 0x000fe200078e020b */
[----:B-1----:R-:W-:Y:S06]  /*1220*/  BRA.U UP4, `(.L_x_18) ;  /* 0x0000000104247547 */ /* 0x002fec000b800000 */
[----:B------:R-:W-:Y:S01]  /*1230*/  ISETP.NE.AND P1, PT, R165, RZ, PT ;  /* 0x000000ffa500720c */ /* 0x000fe20003f25270 */
[----:B------:R-:W-:Y:S01]  /*1240*/  IMAD.MOV.U32 R0, RZ, RZ, 0x3 ;  /* 0x00000003ff007424 */ /* 0x000fe200078e00ff */
[C---:B------:R-:W-:Y:S02]  /*1250*/  LOP3.LUT R3, R176.reuse, 0xfffffffe, RZ, 0xc0, !PT ;  /* 0xfffffffeb0037812 */ /* 0x040fe400078ec0ff */
[----:B------:R-:W-:Y:S02]  /*1260*/  ISETP.LT.U32.OR P1, PT, R176, 0x2, !P1 ;  /* 0x00000002b000780c */ /* 0x000fe40004f21470 */
[----:B------:R-:W-:Y:S02]  /*1270*/  SHF.L.U32 R0, R0, R3, RZ ;  /* 0x0000000300007219 */ /* 0x000fe400000006ff */
[----:B------:R-:W-:Y:S02]  /*1280*/  SEL R5, RZ, 0x1, !P1 ;  /* 0x00000001ff057807 */ /* 0x000fe40004800000 */
[----:B------:R-:W-:-:S05]  /*1290*/  SEL R2, RZ, 0x2, !P1 ;  /* 0x00000002ff027807 */ /* 0x000fca0004800000 */
[----:B------:R-:W-:-:S05]  /*12a0*/  IMAD.IADD R2, R5, 0x1, R2 ;  /* 0x0000000105027824 */ /* 0x000fca00078e0202 */
[----:B------:R-:W-:Y:S02]  /*12b0*/  PRMT R8, R2, 0x7610, R8 ;  /* 0x0000761002087816 */ /* 0x000fe40000000008 */
.L_x_18:
[----:B------:R-:W-:Y:S05]  /*12c0*/  @!P0 BRA `(.L_x_19) ;  /* 0x0000000000b88947 */ /* 0x000fea0003800000 */
[----:B------:R-:W1:Y:S01]  /*12d0*/  LDC.64 R4, c[0x0][0xb18] ;  /* 0x0002c600ff047b82 */ /* 0x000e620000000a00 */
[----:B------:R-:W-:-:S07]  /*12e0*/  ISETP.NE.AND P0, PT, R9, 0x1, PT ;  /* 0x000000010900780c */ /* 0x000fce0003f05270 */
[----:B------:R-:W2:Y:S08]  /*12f0*/  LDC R14, c[0x0][0xb0c] ;  /* 0x0002c300ff0e7b82 */ /* 0x000eb00000000800 */
[----:B------:R-:W3:Y:S08]  /*1300*/  LDC R13, c[0x0][0x370] ;  /* 0x0000dc00ff0d7b82 */ /* 0x000ef00000000800 */
[----:B------:R-:W4:Y:S01]  /*1310*/  LDC R16, c[0x0][0x374] ;  /* 0x0000dd00ff107b82 */ /* 0x000f220000000800 */
[----:B-1----:R-:W-:-:S07]  /*1320*/  ISETP.NE.AND P1, PT, R4, 0x1, PT ;  /* 0x000000010400780c */ /* 0x002fce0003f25270 */
[----:B------:R-:W3:Y:S01]  /*1330*/  LDC.64 R6, c[0x0][0xb10] ;  /* 0x0002c400ff067b82 */ /* 0x000ee20000000a00 */
[----:B--2---:R-:W-:-:S07]  /*1340*/  ISETP.NE.AND P2, PT, R14, 0x1, PT ;  /* 0x000000010e00780c */ /* 0x004fce0003f45270 */
[----:B------:R-:W1:Y:S08]  /*1350*/  LDC R12, c[0x0][0xb20] ;  /* 0x0002c800ff0c7b82 */ /* 0x000e700000000800 */
[----:B------:R-:W2:Y:S01]  /*1360*/  LDC.64 R2, c[0x0][0xb28] ;  /* 0x0002ca00ff027b82 */ /* 0x000ea20000000a00 */
[----:B----4-:R-:W-:-:S04]  /*1370*/  IMAD.HI.U32 R15, R16, R5, RZ ;  /* 0x00000005100f7227 */ /* 0x010fc800078e00ff */
[----:B------:R-:W-:-:S04]  /*1380*/  IMAD.HI.U32 R5, R178, R5, RZ ;  /* 0x00000005b2057227 */ /* 0x000fc800078e00ff */
[----:B---3--:R-:W-:-:S04]  /*1390*/  IMAD.HI.U32 R18, R13, R6, RZ ;  /* 0x000000060d127227 */ /* 0x008fc800078e00ff */
[C---:B------:R-:W-:Y:S01]  /*13a0*/  IMAD.HI.U32 R20, R11.reuse, R6, RZ ;  /* 0x000000060b147227 */ /* 0x040fe200078e00ff */
[-C--:B------:R-:W-:Y:S02]  /*13b0*/  @P2 SHF.R.U32.HI R13, RZ, R7.reuse, R18 ;  /* 0x00000007ff0d2219 */ /* 0x080fe40000011612 */
[-C--:B-1----:R-:W-:Y:S02]  /*13c0*/  @P1 SHF.R.U32.HI R16, RZ, R12.reuse, R15 ;  /* 0x0000000cff101219 */ /* 0x082fe4000001160f */
[----:B------:R-:W-:Y:S02]  /*13d0*/  SHF.R.U32.HI R5, RZ, R12, R5 ;  /* 0x0000000cff057219 */ /* 0x000fe40000011605 */
[----:B------:R-:W-:Y:S02]  /*13e0*/  SHF.R.U32.HI R20, RZ, R7, R20 ;  /* 0x00000007ff147219 */ /* 0x000fe40000011614 */
[----:B------:R-:W-:Y:S01]  /*13f0*/  SEL R5, R178, R5, !P1 ;  /* 0x00000005b2057207 */ /* 0x000fe20004800000 */
[----:B--2---:R-:W-:Y:S01]  /*1400*/  IMAD.HI.U32 R18, R16, R2, RZ ;  /* 0x0000000210127227 */ /* 0x004fe200078e00ff */
[----:B------:R-:W-:-:S02]  /*1410*/  SEL R177, R11, R20, !P2 ;  /* 0x000000140bb17207 */ /* 0x000fc40005000000 */
[----:B------:R-:W-:Y:S01]  /*1420*/  IADD3 R7, PT, PT, -R5, RZ, RZ ;  /* 0x000000ff05077210 */ /* 0x000fe20007ffe1ff */
[----:B------:R-:W-:Y:S01]  /*1430*/  IMAD.HI.U32 R6, R13, R2, RZ ;  /* 0x000000020d067227 */ /* 0x000fe200078e00ff */
[----:B------:R-:W-:-:S03]  /*1440*/  @P0 SHF.R.U32.HI R16, RZ, R3, R18 ;  /* 0x00000003ff100219 */ /* 0x000fc60000011612 */
[----:B------:R-:W-:Y:S01]  /*1450*/  IMAD R7, R4, R7, R178 ;  /* 0x0000000704077224 */ /* 0x000fe200078e02b2 */
[----:B------:R-:W-:Y:S01]  /*1460*/  @P0 SHF.R.U32.HI R13, RZ, R3, R6 ;  /* 0x00000003ff0d0219 */ /* 0x000fe20000011606 */
[----:B------:R-:W-:-:S04]  /*1470*/  IMAD R16, R16, R9, RZ ;  /* 0x0000000910107224 */ /* 0x000fc800078e02ff */
[----:B------:R-:W-:Y:S01]  /*1480*/  IMAD R6, R13, R9, RZ ;  /* 0x000000090d067224 */ /* 0x000fe200078e02ff */
[----:B------:R-:W-:-:S04]  /*1490*/  ISETP.GE.AND P1, PT, R5, R16, PT ;  /* 0x000000100500720c */ /* 0x000fc80003f26270 */
[----:B------:R-:W-:Y:S01]  /*14a0*/  ISETP.GE.OR P1, PT, R177, R6, P1 ;  /* 0x00000006b100720c */ /* 0x000fe20000f26670 */
[----:B------:R-:W-:-:S05]  /*14b0*/  IMAD.HI.U32 R6, R5, R2, RZ ;  /* 0x0000000205067227 */ /* 0x000fca00078e00ff */
[----:B------:R-:W-:-:S04]  /*14c0*/  SHF.R.U32.HI R6, RZ, R3, R6 ;  /* 0x00000003ff067219 */ /* 0x000fc80000011606 */
[----:B------:R-:W-:-:S03]  /*14d0*/  SEL R6, R5, R6, !P0 ;  /* 0x0000000605067207 */ /* 0x000fc60004000000 */
[----:B------:R-:W-:Y:S01]  /*14e0*/  @!P1 IMAD.HI.U32 R12, R177, R2, RZ ;  /* 0x00000002b10c9227 */ /* 0x000fe200078e00ff */
[----:B------:R-:W-:-:S04]  /*14f0*/  IADD3 R2, PT, PT, -R6, RZ, RZ ;  /* 0x000000ff06027210 */ /* 0x000fc80007ffe1ff */
[----:B------:R-:W-:Y:S01]  /*1500*/  @!P1 SHF.R.U32.HI R12, RZ, R3, R12 ;  /* 0x00000003ff0c9219 */ /* 0x000fe2000001160c */
[----:B------:R-:W-:-:S03]  /*1510*/  IMAD R2, R9, R2, R5 ;  /* 0x0000000209027224 */ /* 0x000fc600078e0205 */
[----:B------:R-:W-:-:S05]  /*1520*/  @!P1 SEL R3, R177, R12, !P0 ;  /* 0x0000000cb1039207 */ /* 0x000fca0004000000 */
[--C-:B------:R-:W-:Y:S02]  /*1530*/  @!P1 IMAD.IADD R6, R6, 0x1, -R3.reuse ;  /* 0x0000000106069824 */ /* 0x100fe400078e0a03 */
[----:B------:R-:W-:Y:S01]  /*1540*/  @!P1 IMAD R3, R2, R13, R3 ;  /* 0x0000000d02039224 */ /* 0x000fe200078e0203 */
[----:B------:R-:W-:Y:S01]  /*1550*/  IADD3 R2, PT, PT, -R177, RZ, RZ ;  /* 0x000000ffb1027210 */ /* 0x000fe20007ffe1ff */
[----:B------:R-:W-:Y:S02]  /*1560*/  @!P1 IMAD R5, R6, R9, R177 ;  /* 0x0000000906059224 */ /* 0x000fe400078e02b1 */
[----:B------:R-:W-:Y:S02]  /*1570*/  @!P1 IMAD.MOV.U32 R177, RZ, RZ, R3 ;  /* 0x000000ffffb19224 */ /* 0x000fe400078e0003 */
[----:B------:R-:W-:Y:S02]  /*1580*/  IMAD R2, R14, R2, R11 ;  /* 0x000000020e027224 */ /* 0x000fe400078e020b */
[----:B------:R-:W-:-:S02]  /*1590*/  IMAD R178, R5, R4, R7 ;  /* 0x0000000405b27224 */ /* 0x000fc400078e0207 */
[----:B------:R-:W-:Y:S02]  /*15a0*/  IMAD R177, R177, R14, R2 ;  /* 0x0000000eb1b17224 */ /* 0x000fe400078e0202 */
.L_x_19:
[----:B------:R-:W-:Y:S05]  /*15b0*/  BRA.U UP3, `(.L_x_20) ;  /* 0x0000000103407547 */ /* 0x000fea000b800000 */
[----:B------:R-:W1:Y:S08]  /*15c0*/  LDC.64 R4, c[0x0][0xb10] ;  /* 0x0002c400ff047b82 */ /* 0x000e700000000a00 */
[----:B------:R-:W2:Y:S08]  /*15d0*/  LDC.64 R2, c[0x0][0xb18] ;  /* 0x0002c600ff027b82 */ /* 0x000eb00000000a00 */
[----:B------:R-:W3:Y:S08]  /*15e0*/  LDC R6, c[0x0][0xb20] ;  /* 0x0002c800ff067b82 */ /* 0x000ef00000000800 */
[----:B------:R-:W4:Y:S01]  /*15f0*/  LDC R12, c[0x0][0xb0c] ;  /* 0x0002c300ff0c7b82 */ /* 0x000f220000000800 */
[----:B-1----:R-:W-:-:S05]  /*1600*/  IMAD.HI.U32 R4, R177, R4, RZ ;  /* 0x00000004b1047227 */ /* 0x002fca00078e00ff */
[----:B------:R-:W-:Y:S01]  /*1610*/  SHF.R.U32.HI R4, RZ, R5, R4 ;  /* 0x00000005ff047219 */ /* 0x000fe20000011604 */
[----:B--2---:R-:W-:Y:S01]  /*1620*/  IMAD.HI.U32 R3, R178, R3, RZ ;  /* 0x00000003b2037227 */ /* 0x004fe200078e00ff */
[----:B------:R-:W-:-:S04]  /*1630*/  ISETP.NE.AND P0, PT, R2, 0x1, PT ;  /* 0x000000010200780c */ /* 0x000fc80003f05270 */
[----:B---3--:R-:W-:-:S04]  /*1640*/  SHF.R.U32.HI R3, RZ, R6, R3 ;  /* 0x00000006ff037219 */ /* 0x008fc80000011603 */
[----:B------:R-:W-:Y:S02]  /*1650*/  SEL R3, R178, R3, !P0 ;  /* 0x00000003b2037207 */ /* 0x000fe40004000000 */
[----:B----4-:R-:W-:-:S04]  /*1660*/  ISETP.NE.AND P1, PT, R12, 0x1, PT ;  /* 0x000000010c00780c */ /* 0x010fc80003f25270 */
[----:B------:R-:W-:-:S05]  /*1670*/  SEL R6, R177, R4, !P1 ;  /* 0x00000004b1067207 */ /* 0x000fca0004800000 */
[----:B------:R-:W-:Y:S02]  /*1680*/  IMAD.IADD R4, R3, 0x1, -R6 ;  /* 0x0000000103047824 */ /* 0x000fe400078e0a06 */
[----:B------:R-:W-:Y:S02]  /*1690*/  IMAD.IADD R3, R6, 0x1, -R3 ;  /* 0x0000000106037824 */ /* 0x000fe400078e0a03 */
[----:B------:R-:W-:Y:S02]  /*16a0*/  IMAD R177, R4, R12, R177 ;  /* 0x0000000c04b17224 */ /* 0x000fe400078e02b1 */
[----:B------:R-:W-:Y:S02]  /*16b0*/  IMAD R178, R3, R2, R178 ;  /* 0x0000000203b27224 */ /* 0x000fe400078e02b2 */
.L_x_20:
[----:B------:R-:W-:Y:S05]  /*16c0*/  BRA.U !UP1, `(.L_x_21) ;  /* 0x00000001090c7547 */ /* 0x000fea000b800000 */
[----:B------:R-:W-:Y:S01]  /*16d0*/  UCGABAR_WAIT ;  /* 0x0000000000007dc7 */ /* 0x000fe20008000000 */
[----:B------:R-:W-:Y:S01]  /*16e0*/  CCTL.IVALL ;  /* 0x00000000ff00798f */ /* 0x000fe20002000000 */
[----:B------:R-:W-:Y:S05]  /*16f0*/  BRA `(.L_x_22) ;  /* 0x0000000000047947 */ /* 0x000fea0003800000 */
.L_x_21:
[----:B------:R-:W-:Y:S06]  /*1700*/  BAR.SYNC.DEFER_BLOCKING 0x0 ;  /* 0x0000000000007b1d */ /* 0x000fec0000010000 */
.L_x_22:
[----:B------:R-:W-:Y:S05]  /*1710*/  BRA.U UP2, `(.L_x_23) ;  /* 0x0000001902f07547 */ /* 0x000fea000b800000 */
[----:B------:R-:W1:Y:S01]  /*1720*/  LDCU UR15, c[0x0][0x38c] ;  /* 0x00007180ff0f77ac */ /* 0x000e620008000800 */
[----:B------:R-:W2:Y:S01]  /*1730*/  LDC R9, c[0x0][0x370] ;  /* 0x0000dc00ff097b82 */ /* 0x000ea20000000800 */
[C---:B------:R-:W-:Y:S02]  /*1740*/  IMAD.SHL.U32 R17, R11.reuse, 0x20, RZ ;  /* 0x000000200b117824 */ /* 0x040fe400078e00ff */
[----:B------:R-:W-:Y:S01]  /*1750*/  HFMA2 R15, -RZ, RZ, 0, 5.9604644775390625e-08 ;  /* 0x00000001ff0f7431 */ /* 0x000fe200000001ff */
[----:B------:R-:W-:Y:S01]  /*1760*/  UISETP.NE.AND UP1, UPT, UR10, URZ, UPT ;  /* 0x000000ff0a00728c */ /* 0x000fe2000bf25270 */
[----:B------:R-:W-:Y:S01]  /*1770*/  ISETP.NE.AND P4, PT, R10, RZ, P5 ;  /* 0x000000ff0a00720c */ /* 0x000fe20002f85270 */
[----:B------:R-:W-:Y:S01]  /*1780*/  IMAD.SHL.U32 R16, R11, 0x80, RZ ;  /* 0x000000800b107824 */ /* 0x000fe200078e00ff */
[----:B------:R-:W-:Y:S01]  /*1790*/  CS2R R12, SRZ ;  /* 0x00000000000c7805 */ /* 0x000fe2000001ff00 */
[----:B------:R-:W-:Y:S01]  /*17a0*/  IMAD.MOV.U32 R14, RZ, RZ, RZ ;  /* 0x000000ffff0e7224 */ /* 0x000fe200078e00ff */
[----:B------:R-:W3:Y:S01]  /*17b0*/  LDC R0, c[0x0][0x374] ;  /* 0x0000dd00ff007b82 */ /* 0x000ee20000000800 */
[----:B------:R-:W-:Y:S01]  /*17c0*/  MOV R10, 0x1 ;  /* 0x00000001000a7802 */ /* 0x000fe20000000f00 */
[----:B------:R-:W4:Y:S01]  /*17d0*/  LDCU.64 UR24, c[0x0][0x348] ;  /* 0x00006900ff1877ac */ /* 0x000f220008000a00 */
[----:B------:R-:W-:Y:S01]  /*17e0*/  LOP3.LUT R17, R17, 0x20, RZ, 0xc0, !PT ;  /* 0x0000002011117812 */ /* 0x000fe200078ec0ff */
[----:B------:R-:W-:Y:S01]  /*17f0*/  USEL UR7, UR7, 0x2, UP1 ;  /* 0x0000000207077887 */ /* 0x000fe20008800000 */
[----:B------:R-:W-:Y:S01]  /*1800*/  UMOV UR13, URZ ;  /* 0x000000ff000d7c82 */ /* 0x000fe20008000000 */
[----:B-1----:R-:W-:-:S04]  /*1810*/  UIADD3 UR4, UPT, UPT, UR15, 0x3f, URZ ;  /* 0x0000003f0f047890 */ /* 0x002fc8000fffe0ff */
[----:B------:R-:W-:-:S04]  /*1820*/  USHF.R.S32.HI UR22, URZ, 0x1f, UR4 ;  /* 0x0000001fff167899 */ /* 0x000fc80008011404 */
[----:B------:R-:W-:Y:S02]  /*1830*/  ULEA.HI UR22, UR22, UR4, URZ, 0x6 ;  /* 0x0000000416167291 */ /* 0x000fe4000f8f30ff */
[----:B------:R-:W-:Y:S02]  /*1840*/  UIADD3 UR4, UPT, UPT, UR15, -0x1, URZ ;  /* 0xffffffff0f047890 */ /* 0x000fe4000fffe0ff */
[----:B------:R-:W-:Y:S02]  /*1850*/  USHF.R.S32.HI UR22, URZ, 0x6, UR22 ;  /* 0x00000006ff167899 */ /* 0x000fe40008011416 */
[----:B------:R-:W-:Y:S02]  /*1860*/  UISETP.GE.U32.AND UP2, UPT, UR4, -0x7f, UPT ;  /* 0xffffff810400788c */ /* 0x000fe4000bf46070 */
[----:B------:R-:W-:Y:S02]  /*1870*/  UISETP.LT.U32.AND UP0, UPT, UR22, 0x14, UPT ;  /* 0x000000141600788c */ /* 0x000fe4000bf01070 */
[----:B------:R-:W-:-:S02]  /*1880*/  UIADD3 UR15, UPT, UPT, UR15, 0x7e, URZ ;  /* 0x0000007e0f0f7890 */ /* 0x000fc4000fffe0ff */
[----:B------:R-:W-:-:S04]  /*1890*/  USEL UR21, UR22, 0x14, UP0 ;  /* 0x0000001416157887 */ /* 0x000fc80008000000 */
[----:B------:R-:W-:Y:S02]  /*18a0*/  UIADD3 UR6, UPT, UPT, UR21, -0x1, URZ ;  /* 0xffffffff15067890 */ /* 0x000fe4000fffe0ff */
[----:B------:R-:W-:Y:S02]  /*18b0*/  @UP2 UIADD3 UR6, UPT, UPT, UR21, URZ, URZ ;  /* 0x000000ff15062290 */ /* 0x000fe4000fffe0ff */
[----:B------:R-:W-:Y:S02]  /*18c0*/  UIADD3 UR14, UPT, UPT, UR22, -UR21, URZ ;  /* 0x80000015160e7290 */ /* 0x000fe4000fffe0ff */
[----:B------:R-:W-:Y:S02]  /*18d0*/  UIADD3 UR5, UPT, UPT, UR6, 0x1, URZ ;  /* 0x0000000106057890 */ /* 0x000fe4000fffe0ff */
[----:B--2-4-:R-:W-:-:S12]  /*18e0*/  UIADD3 UR6, UPT, UPT, -UR6, URZ, URZ ;  /* 0x000000ff06067290 */ /* 0x014fd8000fffe1ff */
.L_x_43:
[----:B------:R-:W-:Y:S01]  /*18f0*/  UISETP.NE.AND UP0, UPT, UR37, URZ, UPT ;  /* 0x000000ff2500728c */ /* 0x000fe2000bf05270 */
[----:B------:R-:W1:Y:S08]  /*1900*/  S2UR UR37, SR_CgaCtaId ;  /* 0x00000000002579c3 */ /* 0x000e700000008800 */
[----:B------:R-:W-:Y:S05]  /*1910*/  BRA.U UP0, `(.L_x_24) ;  /* 0x0000000100347547 */ /* 0x000fea000b800000 */
[----:B------:R-:W2:Y:S01]  /*1920*/  S2R R2, SR_CgaCtaId ;  /* 0x0000000000027919 */ /* 0x000ea20000008800 */
[----:B------:R-:W-:-:S04]  /*1930*/  MOV R3, 0x400 ;  /* 0x0000040000037802 */ /* 0x000fc80000000f00 */
[----:B--2---:R-:W-:Y:S02]  /*1940*/  LEA R3, R2, R3, 0x18 ;  /* 0x0000000302037211 */ /* 0x004fe400078ec0ff */
[----:B------:R-:W-:-:S03]  /*1950*/  SHF.L.U32 R2, R10, 0x1f, RZ ;  /* 0x0000001f0a027819 */ /* 0x000fc600000006ff */
[----:B------:R-:W-:-:S04]  /*1960*/  IMAD R3, R12, 0x8, R3 ;  /* 0x000000080c037824 */ /* 0x000fc800078e0203 */
[----:B------:R-:W2:Y:S02]  /*1970*/  SYNCS.PHASECHK.TRANS64.TRYWAIT P0, [R3+URZ+0x1d0], R2 ;  /* 0x0001d002030075a7 */ /* 0x000ea400080011ff */
[----:B--2---:R-:W-:Y:S05]  /*1980*/  @!P0 BRA `(.L_x_25) ;  /* 0x000000c000ac8947 */ /* 0x004fea0003800000 */
.L_x_323:
[----:B------:R-:W-:Y:S01]  /*1990*/  VIADD R12, R12, 0x1 ;  /* 0x000000010c0c7836 */ /* 0x000fe20000000000 */
[----:B------:R2:W-:Y:S04]  /*19a0*/  SYNCS.ARRIVE.TRANS64.A1T0 RZ, [R3+URZ+0x1c0], RZ ;  /* 0x0001c0ff03ff79a7 */ /* 0x0005e800081000ff */
[----:B------:R-:W-:-:S04]  /*19b0*/  ISETP.NE.AND P0, PT, R12, 0x2, PT ;  /* 0x000000020c00780c */ /* 0x000fc80003f05270 */
[----:B------:R-:W-:Y:S02]  /*19c0*/  SEL R12, R12, RZ, P0 ;  /* 0x000000ff0c0c7207 */ /* 0x000fe40000000000 */
[----:B--2---:R-:W-:-:S04]  /*19d0*/  SEL R3, RZ, 0x1, P0 ;  /* 0x00000001ff037807 */ /* 0x004fc80000000000 */
[----:B------:R-:W-:-:S07]  /*19e0*/  LOP3.LUT R10, R10, R3, RZ, 0x3c, !PT ;  /* 0x000000030a0a7212 */ /* 0x000fce00078e3cff */
.L_x_24:
[----:B------:R-:W-:Y:S01]  /*19f0*/  UMOV UR4, 0x400 ;  /* 0x0000040000047882 */ /* 0x000fe20000000000 */
[----:B------:R-:W-:Y:S01]  /*1a00*/  LEA.HI R3, R177, R177, RZ, 0x1 ;  /* 0x000000b1b1037211 */ /* 0x000fe200078f08ff */
[----:B-1----:R-:W-:Y:S01]  /*1a10*/  ULEA UR4, UR37, UR4, 0x18 ;  /* 0x0000000425047291 */ /* 0x002fe2000f8ec0ff */
[----:B------:R-:W-:Y:S01]  /*1a20*/  SHF.L.U32 R2, R15, 0x1f, RZ ;  /* 0x0000001f0f027819 */ /* 0x000fe200000006ff */
[----:B------:R-:W-:Y:S01]  /*1a30*/  UISETP.GE.U32.AND UP0, UPT, UR15, 0x7f, UPT ;  /* 0x0000007f0f00788c */ /* 0x000fe2000bf06070 */
[----:B------:R-:W-:Y:S01]  /*1a40*/  R2UR UR35, R16 ;  /* 0x00000000102372ca */ /* 0x000fe200000e0000 */
[----:B------:R-:W-:Y:S01]  /*1a50*/  ULEA UR8, UR13, UR4, 0x3 ;  /* 0x000000040d087291 */ /* 0x000fe2000f8e18ff */
[----:B------:R-:W-:Y:S01]  /*1a60*/  IMAD.SHL.U32 R3, R3, 0x80, RZ ;  /* 0x0000008003037824 */ /* 0x000fe200078e00ff */
[----:B------:R-:W-:Y:S01]  /*1a70*/  R2UR UR11, R17 ;  /* 0x00000000110b72ca */ /* 0x000fe200000e0000 */
[----:B------:R-:W-:-:S03]  /*1a80*/  UMOV UR23, URZ ;  /* 0x000000ff00177c82 */ /* 0x000fc60008000000 */
[----:B------:R-:W-:-:S03]  /*1a90*/  LOP3.LUT R3, R3, 0xffffff00, RZ, 0xc0, !PT ;  /* 0xffffff0003037812 */ /* 0x000fc600078ec0ff */
[----:B------:R1:W2:Y:S01]  /*1aa0*/  SYNCS.PHASECHK.TRANS64.TRYWAIT P0, [UR8+0xa0], R2 ;  /* 0x0000a002ff0075a7 */ /* 0x0002a20008001108 */
[----:B------:R-:W-:Y:S02]  /*1ab0*/  R2UR UR9, R3 ;  /* 0x00000000030972ca */ /* 0x000fe400000e0000 */
[----:B------:R-:W-:-:S11]  /*1ac0*/  R2UR UR8, R178 ;  /* 0x00000000b20872ca */ /* 0x000fd600000e0000 */
[----:B------:R-:W-:Y:S02]  /*1ad0*/  ULOP3.LUT UR35, UR9, 0x80, UR35, 0xf8, !UPT ;  /* 0x0000008009237892 */ /* 0x000fe4000f8ef823 */
[----:B------:R-:W-:Y:S01]  /*1ae0*/  ULEA UR11, UR8, UR11, 0x6 ;  /* 0x0000000b080b7291 */ /* 0x000fe2000f8e30ff */
[----:B------:R-:W-:Y:S11]  /*1af0*/  BRA.U !UP0, `(.L_x_26) ;  /* 0x0000000108c07547 */ /* 0x000ff6000b800000 */
[----:B------:R-:W-:Y:S01]  /*1b00*/  UMOV UR16, UR6 ;  /* 0x0000000600107c82 */ /* 0x000fe20008000000 */
[----:B------:R-:W-:Y:S01]  /*1b10*/  UMOV UR17, UR13 ;  /* 0x0000000d00117c82 */ /* 0x000fe20008000000 */
[----:B------:R-:W-:-:S05]  /*1b20*/  UMOV UR34, URZ ;  /* 0x000000ff00227c82 */ /* 0x000fca0008000000 */
.L_x_32:
[----:B------:R-:W-:Y:S01]  /*1b30*/  ULEA UR33, UR17, UR4, 0x3 ;  /* 0x0000000411217291 */ /* 0x000fe2000f8e18ff */
[----:B------:R-:W-:Y:S01]  /*1b40*/  @P5 MOV R3, 0x5000 ;  /* 0x0000500000035802 */ /* 0x000fe20000000f00 */
[----:B-12-4-:R-:W-:Y:S10]  /*1b50*/  @P0 BRA `(.L_x_27) ;  /* 0x00000000000c0947 */ /* 0x016ff40003800000 */
[----:B------:R-:W-:-:S04]  /*1b60*/  SHF.L.U32 R5, R15, 0x1f, RZ ;  /* 0x0000001f0f057819 */ /* 0x000fc800000006ff */
[----:B------:R-:W2:Y:S02]  /*1b70*/  SYNCS.PHASECHK.TRANS64.TRYWAIT P0, [UR33+0xa0], R5 ;  /* 0x0000a005ff0075a7 */ /* 0x000ea40008001121 */
[----:B--2---:R-:W-:Y:S05]  /*1b80*/  @!P0 BRA `(.L_x_28) ;  /* 0x000000c000408947 */ /* 0x004fea0003800000 */
.L_x_27:
[----:B------:R2:W-:Y:S01]  /*1b90*/  @P5 SYNCS.ARRIVE.TRANS64 RZ, [UR33], R3 ;  /* 0x00000003ffff59a7 */ /* 0x0005e20008000021 */
[----:B------:R-:W-:Y:S02]  /*1ba0*/  ULOP3.LUT UR8, UR7, 0x2, URZ, 0xfc, !UPT ;  /* 0x0000000207087892 */ /* 0x000fe4000f8efcff */
[----:B------:R-:W-:Y:S02]  /*1bb0*/  UIADD3 UR16, UPT, UPT, UR16, 0x1, URZ ;  /* 0x0000000110107890 */ /* 0x000fe4000fffe0ff */
[----:B------:R-:W-:Y:S02]  /*1bc0*/  UISETP.NE.AND UP0, UPT, UR8, 0x2, UPT ;  /* 0x000000020800788c */ /* 0x000fe4000bf05270 */
[----:B------:R-:W-:-:S07]  /*1bd0*/  UISETP.NE.AND UP2, UPT, UR16, 0x1, UPT ;  /* 0x000000011000788c */ /* 0x000fce000bf45270 */
[----:B------:R-:W-:Y:S05]  /*1be0*/  BRA.U UP0, `(.L_x_29) ;  /* 0x0000000100047547 */ /* 0x000fea000b800000 */
[----:B------:R-:W-:Y:S05]  /*1bf0*/  BPT.TRAP 0x1 ;  /* 0x000000040000795c */ /* 0x000fea0000300000 */
.L_x_29:
[----:B------:R-:W-:Y:S04]  /*1c00*/  BSSY.RECONVERGENT B0, `(.L_x_30) ;  /* 0x0000003000007945 */ /* 0x000fe80003800200 */
[----:B------:R-:W-:Y:S05]  /*1c10*/  @!P4 BRA `(.L_x_31) ;  /* 0x000000000004c947 */ /* 0x000fea0003800000 */
[----:B------:R-:W-:Y:S05]  /*1c20*/  BPT.TRAP 0x1 ;  /* 0x000000040000795c */ /* 0x000fea0000300000 */
.L_x_31:
[----:B------:R-:W-:Y:S05]  /*1c30*/  BSYNC.RECONVERGENT B0 ;  /* 0x0000000000007941 */ /* 0x000fea0003800200 */
.L_x_30:
[----:B------:R-:W-:Y:S02]  /*1c40*/  UIADD3 UR13, UPT, UPT, UR17, 0x1, URZ ;  /* 0x00000001110d7890 */ /* 0x000fe4000fffe0ff */
[----:B------:R-:W-:Y:S02]  /*1c50*/  ULEA UR32, UR17, UR4, 0xd ;  /* 0x0000000411207291 */ /* 0x000fe4000f8e68ff */
[----:B------:R-:W-:Y:S02]  /*1c60*/  UISETP.NE.AND UP0, UPT, UR13, 0x14, UPT ;  /* 0x000000140d00788c */ /* 0x000fe4000bf05270 */
[----:B------:R-:W-:Y:S02]  /*1c70*/  UIADD3 UR28, UP1, UPT, UR24, 0x80, URZ ;  /* 0x00000080181c7890 */ /* 0x000fe4000ff3e0ff */
[----:B------:R-:W-:Y:S02]  /*1c80*/  USEL UR9, URZ, 0x1, UP0 ;  /* 0x00000001ff097887 */ /* 0x000fe40008000000 */
[----:B------:R-:W-:-:S02]  /*1c90*/  USEL UR13, UR13, URZ, UP0 ;  /* 0x000000ff0d0d7287 */ /* 0x000fc40008000000 */
[----:B------:R-:W-:Y:S02]  /*1ca0*/  UIADD3 UR26, UP0, UPT, UR24, 0x180, URZ ;  /* 0x00000180181a7890 */ /* 0x000fe4000ff1e0ff */
[----:B------:R-:W-:Y:S01]  /*1cb0*/  ULEA UR8, UR13, UR4, 0x3 ;  /* 0x000000040d087291 */ /* 0x000fe2000f8e18ff */
[----:B------:R-:W-:Y:S01]  /*1cc0*/  LOP3.LUT R15, R15, UR9, RZ, 0x3c, !PT ;  /* 0x000000090f0f7c12 */ /* 0x000fe2000f8e3cff */
[----:B------:R-:W-:Y:S02]  /*1cd0*/  ULOP3.LUT UR33, UR33, 0xfefffff8, URZ, 0xc0, !UPT ;  /* 0xfefffff821217892 */ /* 0x000fe4000f8ec0ff */
[----:B------:R-:W-:Y:S01]  /*1ce0*/  UIADD3.X UR29, UPT, UPT, URZ, UR25, URZ, UP1, !UPT ;  /* 0x00000019ff1d7290 */ /* 0x000fe20008ffe4ff */
[----:B-1----:R-:W-:Y:S01]  /*1cf0*/  SHF.L.U32 R2, R15, 0x1f, RZ ;  /* 0x0000001f0f027819 */ /* 0x002fe200000006ff */
[----:B------:R-:W-:Y:S02]  /*1d00*/  UIADD3 UR32, UPT, UPT, UR32, 0x4600, URZ ;  /* 0x0000460020207890 */ /* 0x000fe4000fffe0ff */
[----:B------:R-:W-:Y:S01]  /*1d10*/  UIADD3.X UR27, UPT, UPT, URZ, UR25, URZ, UP0, !UPT ;  /* 0x00000019ff1b7290 */ /* 0x000fe200087fe4ff */
[----:B------:R4:W1:Y:S01]  /*1d20*/  SYNCS.PHASECHK.TRANS64.TRYWAIT P0, [UR8+0xa0], R2 ;  /* 0x0000a002ff0075a7 */ /* 0x0008620008001108 */
[----:B------:R-:W-:Y:S01]  /*1d30*/  ULEA UR8, UR17, UR4, 0xb ;  /* 0x0000000411087291 */ /* 0x000fe2000f8e58ff */
[----:B------:R-:W-:Y:S01]  /*1d40*/  UMOV UR18, 0x0 ;  /* 0x0000000000127882 */ /* 0x000fe20000000000 */
[----:B------:R-:W-:-:S02]  /*1d50*/  UMOV UR19, 0x10000000 ;  /* 0x1000000000137882 */ /* 0x000fc40000000000 */
[----:B------:R-:W-:Y:S01]  /*1d60*/  UIADD3 UR8, UPT, UPT, UR8, 0x2c600, URZ ;  /* 0x0002c60008087890 */ /* 0x000fe2000fffe0ff */
[----:B------:R2:W-:Y:S01]  /*1d70*/  UTMALDG.3D.2CTA [UR32], [UR28], desc[UR18] ;  /* 0x000012201c0075b4 */ /* 0x0005e20008211000 */
[----:B------:R-:W-:Y:S01]  /*1d80*/  UMOV UR10, UR34 ;  /* 0x00000022000a7c82 */ /* 0x000fe20008000000 */
[----:B------:R-:W-:Y:S01]  /*1d90*/  UMOV UR12, UR36 ;  /* 0x00000024000c7c82 */ /* 0x000fe20008000000 */
[----:B------:R-:W-:Y:S01]  /*1da0*/  UMOV UR9, UR33 ;  /* 0x0000002100097c82 */ /* 0x000fe20008000000 */
[----:B------:R-:W-:Y:S01]  /*1db0*/  UMOV UR23, UR5 ;  /* 0x0000000500177c82 */ /* 0x000fe20008000000 */
[----:B------:R-:W-:-:S03]  /*1dc0*/  UMOV UR17, UR13 ;  /* 0x0000000d00117c82 */ /* 0x000fc60008000000 */
[----:B------:R4:W-:Y:S01]  /*1dd0*/  UTMALDG.3D.2CTA [UR8], [UR26], desc[UR18] ;  /* 0x000012081a0075b4 */ /* 0x0009e20008211000 */
[----:B--2---:R-:W-:Y:S01]  /*1de0*/  UIADD3 UR34, UPT, UPT, UR34, 0x40, URZ ;  /* 0x0000004022227890 */ /* 0x004fe2000fffe0ff */
[----:B------:R-:W-:Y:S11]  /*1df0*/  BRA.U UP2, `(.L_x_32) ;  /* 0xfffffffd024c7547 */ /* 0x000ff6000b83ffff */
.L_x_26:
[----:B-12---:R-:W-:Y:S01]  /*1e00*/  PLOP3.LUT P0, PT, PT, PT, UP5, 0x80, 0x8 ;  /* 0x000000000008781c */ /* 0x006fe20003f0f058 */
[----:B----4-:R-:W-:Y:S01]  /*1e10*/  ULEA UR8, UR13, UR4, 0x3 ;  /* 0x000000040d087291 */ /* 0x010fe2000f8e18ff */
[----:B------:R-:W-:Y:S01]  /*1e20*/  SHF.L.U32 R2, R15, 0x1f, RZ ;  /* 0x0000001f0f027819 */ /* 0x000fe200000006ff */
[----:B------:R-:W-:-:S10]  /*1e30*/  UISETP.GT.AND UP0, UPT, UR22, UR21, UPT ;  /* 0x000000151600728c */ /* 0x000fd4000bf04270 */
[----:B------:R-:W-:Y:S01]  /*1e40*/  @!P0 SYNCS.ARRIVE.TRANS64.A1T0 RZ, [UR4+0x158], RZ ;  /* 0x000158ffffff89a7 */ /* 0x000fe20008100004 */
[----:B------:R1:W2:Y:S01]  /*1e50*/  SYNCS.PHASECHK.TRANS64.TRYWAIT P0, [UR8+0xa0], R2 ;  /* 0x0000a002ff0075a7 */ /* 0x0002a20008001108 */
[----:B------:R-:W-:Y:S05]  /*1e60*/  BRA.U !UP0, `(.L_x_33) ;  /* 0x0000000108c07547 */ /* 0x000fea000b800000 */
[----:B------:R-:W-:Y:S01]  /*1e70*/  UIADD3 UR26, UPT, UPT, UR14, UR23, URZ ;  /* 0x000000170e1a7290 */ /* 0x000fe2000fffe0ff */
[----:B------:R-:W-:-:S11]  /*1e80*/  UMOV UR27, UR13 ;  /* 0x0000000d001b7c82 */ /* 0x000fd60008000000 */
.L_x_39:
[----:B------:R-:W-:Y:S01]  /*1e90*/  ULEA UR17, UR27, UR4, 0x3 ;  /* 0x000000041b117291 */ /* 0x000fe2000f8e18ff */
[----:B--2---:R-:W-:Y:S01]  /*1ea0*/  @P5 MOV R3, 0x5000 ;  /* 0x0000500000035802 */ /* 0x004fe20000000f00 */
[----:B-12---:R-:W-:Y:S10]  /*1eb0*/  @P0 BRA `(.L_x_34) ;  /* 0x00000000000c0947 */ /* 0x006ff40003800000 */
[----:B------:R-:W-:-:S04]  /*1ec0*/  SHF.L.U32 R5, R15, 0x1f, RZ ;  /* 0x0000001f0f057819 */ /* 0x000fc800000006ff */
[----:B------:R-:W2:Y:S02]  /*1ed0*/  SYNCS.PHASECHK.TRANS64.TRYWAIT P0, [UR17+0xa0], R5 ;  /* 0x0000a005ff0075a7 */ /* 0x000ea40008001111 */
[----:B--2---:R-:W-:Y:S05]  /*1ee0*/  @!P0 BRA `(.L_x_35) ;  /* 0x000000bc00808947 */ /* 0x004fea0003800000 */
.L_x_34:
[----:B------:R2:W-:Y:S01]  /*1ef0*/  @P5 SYNCS.ARRIVE.TRANS64 RZ, [UR17], R3 ;  /* 0x00000003ffff59a7 */ /* 0x0005e20008000011 */
[----:B------:R-:W-:-:S04]  /*1f00*/  ULOP3.LUT UR8, UR7, 0x2, URZ, 0xfc, !UPT ;  /* 0x0000000207087892 */ /* 0x000fc8000f8efcff */
[----:B------:R-:W-:-:S09]  /*1f10*/  UISETP.NE.AND UP0, UPT, UR8, 0x2, UPT ;  /* 0x000000020800788c */ /* 0x000fd2000bf05270 */
[----:B------:R-:W-:Y:S05]  /*1f20*/  BRA.U UP0, `(.L_x_36) ;  /* 0x0000000100047547 */ /* 0x000fea000b800000 */
[----:B------:R-:W-:Y:S05]  /*1f30*/  BPT.TRAP 0x1 ;  /* 0x000000040000795c */ /* 0x000fea0000300000 */
.L_x_36:
[----:B------:R-:W-:Y:S04]  /*1f40*/  BSSY.RECONVERGENT B0, `(.L_x_37) ;  /* 0x0000003000007945 */ /* 0x000fe80003800200 */
[----:B------:R-:W-:Y:S05]  /*1f50*/  @!P4 BRA `(.L_x_38) ;  /* 0x000000000004c947 */ /* 0x000fea0003800000 */
[----:B------:R-:W-:Y:S05]  /*1f60*/  BPT.TRAP 0x1 ;  /* 0x000000040000795c */ /* 0x000fea0000300000 */
.L_x_38:
[----:B------:R-:W-:Y:S05]  /*1f70*/  BSYNC.RECONVERGENT B0 ;  /* 0x0000000000007941 */ /* 0x000fea0003800200 */
.L_x_37:
        /* <DEDUP_REMOVED lines=9> */
[----:B------:R-:W-:Y:S02]  /*2010*/  USHF.L.U32 UR18, UR23, 0x6, URZ ;  /* 0x0000000617127899 */ /* 0x000fe400080006ff */
[----:B------:R-:W-:Y:S01]  /*2020*/  ULOP3.LUT UR17, UR17, 0xfefffff8, URZ, 0xc0, !UPT ;  /* 0xfefffff811117892 */ /* 0x000fe2000f8ec0ff */
[----:B-1----:R-:W-:Y:S01]  /*2030*/  SHF.L.U32 R2, R15, 0x1f, RZ ;  /* 0x0000001f0f027819 */ /* 0x002fe200000006ff */
[----:B------:R-:W-:Y:S02]  /*2040*/  UIADD3 UR16, UPT, UPT, UR16, 0x4600, URZ ;  /* 0x0000460010107890 */ /* 0x000fe4000fffe0ff */
[----:B------:R-:W-:Y:S01]  /*2050*/  UIADD3.X UR33, UPT, UPT, URZ, UR25, URZ, UP1, !UPT ;  /* 0x00000019ff217290 */ /* 0x000fe20008ffe4ff */
[----:B------:R4:W1:Y:S01]  /*2060*/  SYNCS.PHASECHK.TRANS64.TRYWAIT P0, [UR8+0xa0], R2 ;  /* 0x0000a002ff0075a7 */ /* 0x0008620008001108 */
[----:B------:R-:W-:-:S02]  /*2070*/  ULEA UR8, UR27, UR4, 0xb ;  /* 0x000000041b087291 */ /* 0x000fc4000f8e58ff */
[----:B------:R-:W-:Y:S02]  /*2080*/  UIADD3.X UR31, UPT, UPT, URZ, UR25, URZ, UP0, !UPT ;  /* 0x00000019ff1f7290 */ /* 0x000fe400087fe4ff */
[----:B------:R-:W-:Y:S01]  /*2090*/  UIADD3 UR8, UPT, UPT, UR8, 0x2c600, URZ ;  /* 0x0002c60008087890 */ /* 0x000fe2000fffe0ff */
[----:B------:R-:W-:Y:S01]  /*20a0*/  UMOV UR28, 0x0 ;  /* 0x00000000001c7882 */ /* 0x000fe20000000000 */
[----:B------:R-:W-:Y:S01]  /*20b0*/  UMOV UR29, 0x10000000 ;  /* 0x10000000001d7882 */ /* 0x000fe20000000000 */
[----:B------:R-:W-:Y:S01]  /*20c0*/  UMOV UR19, UR35 ;  /* 0x0000002300137c82 */ /* 0x000fe20008000000 */
[----:B------:R-:W-:Y:S01]  /*20d0*/  UMOV UR20, UR36 ;  /* 0x0000002400147c82 */ /* 0x000fe20008000000 */
[----:B------:R-:W-:Y:S01]  /*20e0*/  UMOV UR12, UR36 ;  /* 0x00000024000c7c82 */ /* 0x000fe20008000000 */
[----:B------:R-:W-:Y:S01]  /*20f0*/  UMOV UR9, UR17 ;  /* 0x0000001100097c82 */ /* 0x000fe20008000000 */
[----:B------:R-:W-:Y:S01]  /*2100*/  UMOV UR10, UR18 ;  /* 0x00000012000a7c82 */ /* 0x000fe20008000000 */
[----:B------:R4:W-:Y:S01]  /*2110*/  UTMALDG.3D.2CTA [UR16], [UR32], desc[UR28] ;  /* 0x00001c10200075b4 */ /* 0x0009e20008211000 */
[----:B------:R-:W-:Y:S01]  /*2120*/  UIADD3 UR23, UPT, UPT, UR23, 0x1, URZ ;  /* 0x0000000117177890 */ /* 0x000fe2000fffe0ff */
[----:B------:R-:W-:-:S03]  /*2130*/  UMOV UR27, UR13 ;  /* 0x0000000d001b7c82 */ /* 0x000fc60008000000 */
[----:B------:R-:W-:Y:S01]  /*2140*/  UISETP.NE.AND UP0, UPT, UR23, UR26, UPT ;  /* 0x0000001a1700728c */ /* 0x000fe2000bf05270 */
[----:B------:R4:W-:Y:S08]  /*2150*/  UTMALDG.3D.2CTA [UR8], [UR30], desc[UR28] ;  /* 0x00001c081e0075b4 */ /* 0x0009f00008211000 */
[----:B----4-:R-:W-:Y:S05]  /*2160*/  BRA.U UP0, `(.L_x_39) ;  /* 0xfffffffd00487547 */ /* 0x010fea000b83ffff */
.L_x_33:
[C---:B-1----:R-:W-:Y:S01]  /*2170*/  LEA R2, R14.reuse, UR4, 0x3 ;  /* 0x000000040e027c11 */ /* 0x042fe2000f8e18ff */
[----:B------:R-:W-:Y:S01]  /*2180*/  NOP ;  /* 0x0000000000007918 */ /* 0x000fe20000000000 */
[----:B--2---:R-:W-:Y:S02]  /*2190*/  SHF.L.U32 R3, R13, 0x1f, RZ ;  /* 0x0000001f0d037819 */ /* 0x004fe400000006ff */
[----:B------:R-:W-:Y:S02]  /*21a0*/  LEA R4, R14, UR4, 0x4 ;  /* 0x000000040e047c11 */ /* 0x000fe4000f8e20ff */
[----:B------:R-:W1:Y:S02]  /*21b0*/  SYNCS.PHASECHK.TRANS64.TRYWAIT P0, [R2+URZ+0x160], R3 ;  /* 0x00016003020075a7 */ /* 0x000e6400080011ff */
[----:B-1----:R-:W-:Y:S05]  /*21c0*/  @!P0 BRA `(.L_x_40) ;  /* 0x000000b800e08947 */ /* 0x002fea0003800000 */
.L_x_326:
[----:B------:R-:W2:Y:S01]  /*21d0*/  LDS.128 R4, [R4+0x1f0] ;  /* 0x0001f00004047984 */ /* 0x000ea20000000c00 */
[----:B------:R-:W-:Y:S01]  /*21e0*/  ISETP.GE.AND P0, PT, R72, 0x1, PT ;  /* 0x000000014800780c */ /* 0x000fe20003f06270 */
[----:B-1----:R-:W-:Y:S01]  /*21f0*/  VIADD R2, R2, 0x170 ;  /* 0x0000017002027836 */ /* 0x002fe20000000000 */
[----:B------:R-:W-:Y:S01]  /*2200*/  @!PT LDS RZ, [RZ] ;  /* 0x00000000fffff984 */ /* 0x000fe20000000800 */
[----:B------:R-:W-:Y:S01]  /*2210*/  @!PT LDS RZ, [RZ] ;  /* 0x00000000fffff984 */ /* 0x000fe20000000800 */
[----:B------:R-:W-:Y:S01]  /*2220*/  @!PT LDS RZ, [RZ] ;  /* 0x00000000fffff984 */ /* 0x000fe20000000800 */
[----:B------:R-:W-:Y:S01]  /*2230*/  @!PT LDS RZ, [RZ] ;  /* 0x00000000fffff984 */ /* 0x000fe20000000800 */
[----:B------:R1:W-:Y:S06]  /*2240*/  MEMBAR.ALL.CTA ;  /* 0x0000000000007992 */ /* 0x0003ec0000008000 */
[----:B-1----:R-:W1:Y:S01]  /*2250*/  FENCE.VIEW.ASYNC.S ;  /* 0x00000000000073c6 */ /* 0x002e620000000000 */
[----:B------:R-:W-:-:S04]  /*2260*/  PRMT R2, RZ, 0x654, R2 ;  /* 0x00000654ff027816 */ /* 0x000fc80000000002 */
[----:B-1----:R1:W-:Y:S01]  /*2270*/  SYNCS.ARRIVE.TRANS64.RED.A1T0 RZ, [R2+URZ], RZ ;  /* 0x000000ff02ff79a7 */ /* 0x0023e200081004ff */
[----:B--2---:R-:W-:-:S13]  /*2280*/  LOP3.LUT P2, RZ, R6, 0x1, RZ, 0xc0, !PT ;  /* 0x0000000106ff7812 */ /* 0x004fda000784c0ff */
[----:B------:R-:W-:Y:S01]  /*2290*/  @P2 SHF.R.U32.HI R3, RZ, 0x10, R5 ;  /* 0x00000010ff032819 */ /* 0x000fe20000011605 */
[----:B------:R-:W-:Y:S01]  /*22a0*/  VOTEU.ANY UP0, P2 ;  /* 0x0000000000ff7886 */ /* 0x000fe20001000100 */
[----:B------:R-:W-:Y:S02]  /*22b0*/  @P2 MOV R11, R4 ;  /* 0x00000004000b2202 */ /* 0x000fe40000000f00 */
[----:B------:R-:W-:Y:S02]  /*22c0*/  @P2 R2UR.BROADCAST UR8, R3 ;  /* 0x00000000030822ca */ /* 0x000fe400008e0000 */
[----:B------:R-:W-:-:S11]  /*22d0*/  @P2 LOP3.LUT R8, R5, 0xffff, RZ, 0xc0, !PT ;  /* 0x0000ffff05082812 */ /* 0x000fd600078ec0ff */
[----:B------:R-:W-:Y:S01]  /*22e0*/  @UP0 UMOV UR36, UR8 ;  /* 0x0000000800240c82 */ /* 0x000fe20008000000 */
[----:B-1----:R-:W-:Y:S05]  /*22f0*/  @!P0 BRA `(.L_x_41) ;  /* 0x0000000000b88947 */ /* 0x002fea0003800000 */
[----:B------:R-:W3:Y:S01]  /*2300*/  LDC.64 R4, c[0x0][0xb18] ;  /* 0x0002c600ff047b82 */ /* 0x000ee20000000a00 */
[----:B------:R-:W-:-:S07]  /*2310*/  ISETP.NE.AND P3, PT, R72, 0x1, PT ;  /* 0x000000014800780c */ /* 0x000fce0003f65270 */
[----:B------:R-:W1:Y:S08]  /*2320*/  LDC.64 R6, c[0x0][0xb10] ;  /* 0x0002c400ff067b82 */ /* 0x000e700000000a00 */
[----:B------:R-:W2:Y:S08]  /*2330*/  LDC R18, c[0x0][0xb20] ;  /* 0x0002c800ff127b82 */ /* 0x000eb00000000800 */
[----:B------:R-:W4:Y:S01]  /*2340*/  LDC R20, c[0x0][0xb0c] ;  /* 0x0002c300ff147b82 */ /* 0x000f220000000800 */
[----:B---3--:R-:W-:Y:S01]  /*2350*/  IMAD.HI.U32 R19, R0, R5, RZ ;  /* 0x0000000500137227 */ /* 0x008fe200078e00ff */
[----:B------:R-:W-:-:S03]  /*2360*/  ISETP.NE.AND P0, PT, R4, 0x1, PT ;  /* 0x000000010400780c */ /* 0x000fc60003f05270 */
[----:B------:R-:W-:-:S03]  /*2370*/  IMAD.HI.U32 R5, R8, R5, RZ ;  /* 0x0000000508057227 */ /* 0x000fc600078e00ff */
[----:B------:R-:W3:Y:S01]  /*2380*/  LDC.64 R2, c[0x0][0xb28] ;  /* 0x0002ca00ff027b82 */ /* 0x000ee20000000a00 */
[----:B-1----:R-:W-:-:S04]  /*2390*/  IMAD.HI.U32 R22, R9, R6, RZ ;  /* 0x0000000609167227 */ /* 0x002fc800078e00ff */
[----:B------:R-:W-:Y:S01]  /*23a0*/  IMAD.HI.U32 R24, R11, R6, RZ ;  /* 0x000000060b187227 */ /* 0x000fe200078e00ff */
[----:B------:R-:W-:Y:S02]  /*23b0*/  SHF.R.U32.HI R22, RZ, R7, R22 ;  /* 0x00000007ff167219 */ /* 0x000fe40000011616 */
[-C--:B--2---:R-:W-:Y:S02]  /*23c0*/  SHF.R.U32.HI R19, RZ, R18.reuse, R19 ;  /* 0x00000012ff137219 */ /* 0x084fe40000011613 */
[----:B------:R-:W-:Y:S02]  /*23d0*/  SHF.R.U32.HI R5, RZ, R18, R5 ;  /* 0x00000012ff057219 */ /* 0x000fe40000011605 */
[----:B------:R-:W-:Y:S02]  /*23e0*/  SEL R19, R0, R19, !P0 ;  /* 0x0000001300137207 */ /* 0x000fe40004000000 */
[----:B------:R-:W-:Y:S02]  /*23f0*/  SHF.R.U32.HI R24, RZ, R7, R24 ;  /* 0x00000007ff187219 */ /* 0x000fe40000011618 */
[----:B----4-:R-:W-:-:S02]  /*2400*/  ISETP.NE.AND P1, PT, R20, 0x1, PT ;  /* 0x000000011400780c */ /* 0x010fc40003f25270 */
[----:B------:R-:W-:Y:S02]  /*2410*/  SEL R5, R8, R5, !P0 ;  /* 0x0000000508057207 */ /* 0x000fe40004000000 */
[----:B------:R-:W-:Y:S02]  /*2420*/  SEL R21, R9, R22, !P1 ;  /* 0x0000001609157207 */ /* 0x000fe40004800000 */
[----:B------:R-:W-:Y:S01]  /*2430*/  SEL R7, R11, R24, !P1 ;  /* 0x000000180b077207 */ /* 0x000fe20004800000 */
[----:B---3--:R-:W-:-:S04]  /*2440*/  IMAD.HI.U32 R22, R19, R2, RZ ;  /* 0x0000000213167227 */ /* 0x008fc800078e00ff */
[----:B------:R-:W-:Y:S01]  /*2450*/  IMAD.HI.U32 R6, R21, R2, RZ ;  /* 0x0000000215067227 */ /* 0x000fe200078e00ff */
[----:B------:R-:W-:-:S04]  /*2460*/  @P3 SHF.R.U32.HI R19, RZ, R3, R22 ;  /* 0x00000003ff133219 */ /* 0x000fc80000011616 */
[----:B------:R-:W-:Y:S01]  /*2470*/  @P3 SHF.R.U32.HI R21, RZ, R3, R6 ;  /* 0x00000003ff153219 */ /* 0x000fe20000011606 */
[----:B------:R-:W-:-:S04]  /*2480*/  IMAD R19, R72, R19, RZ ;  /* 0x0000001348137224 */ /* 0x000fc800078e02ff */
[----:B------:R-:W-:Y:S01]  /*2490*/  IMAD R6, R72, R21, RZ ;  /* 0x0000001548067224 */ /* 0x000fe200078e02ff */
[C---:B------:R-:W-:Y:S02]  /*24a0*/  ISETP.GE.AND P0, PT, R5.reuse, R19, PT ;  /* 0x000000130500720c */ /* 0x040fe40003f06270 */
[----:B------:R-:W-:Y:S02]  /*24b0*/  IADD3 R19, PT, PT, -R5, RZ, RZ ;  /* 0x000000ff05137210 */ /* 0x000fe40007ffe1ff */
[----:B------:R-:W-:Y:S01]  /*24c0*/  ISETP.GE.OR P0, PT, R7, R6, P0 ;  /* 0x000000060700720c */ /* 0x000fe20000706670 */
[----:B------:R-:W-:-:S04]  /*24d0*/  IMAD.HI.U32 R6, R5, R2, RZ ;  /* 0x0000000205067227 */ /* 0x000fc800078e00ff */
[----:B------:R-:W-:Y:S01]  /*24e0*/  IMAD R8, R4, R19, R8 ;  /* 0x0000001304087224 */ /* 0x000fe200078e0208 */
[----:B------:R-:W-:-:S04]  /*24f0*/  SHF.R.U32.HI R6, RZ, R3, R6 ;  /* 0x00000003ff067219 */ /* 0x000fc80000011606 */
[----:B------:R-:W-:-:S03]  /*2500*/  SEL R6, R5, R6, !P3 ;  /* 0x0000000605067207 */ /* 0x000fc60005800000 */
[----:B------:R-:W-:-:S04]  /*2510*/  @!P0 IMAD.HI.U32 R18, R7, R2, RZ ;  /* 0x0000000207128227 */ /* 0x000fc800078e00ff */
[----:B------:R-:W-:Y:S01]  /*2520*/  IMAD.MOV R2, RZ, RZ, -R6 ;  /* 0x000000ffff027224 */ /* 0x000fe200078e0a06 */
[----:B------:R-:W-:-:S03]  /*2530*/  @!P0 SHF.R.U32.HI R18, RZ, R3, R18 ;  /* 0x00000003ff128219 */ /* 0x000fc60000011612 */
[----:B------:R-:W-:Y:S01]  /*2540*/  IMAD R2, R72, R2, R5 ;  /* 0x0000000248027224 */ /* 0x000fe200078e0205 */
        /* <DEDUP_REMOVED lines=9> */
.L_x_41:
[----:B------:R-:W1:Y:S02]  /*25e0*/  LDCU UR8, c[0x0][0xb30] ;  /* 0x00016600ff0877ac */ /* 0x000e640008000800 */
[----:B-1----:R-:W-:-:S09]  /*25f0*/  UISETP.NE.AND UP0, UPT, UR8, 0x1, UPT ;  /* 0x000000010800788c */ /* 0x002fd2000bf05270 */
[----:B------:R-:W-:Y:S05]  /*2600*/  BRA.U UP0, `(.L_x_42) ;  /* 0x0000000100407547 */ /* 0x000fea000b800000 */
[----:B------:R-:W1:Y:S08]  /*2610*/  LDC.64 R4, c[0x0][0xb10] ;  /* 0x0002c400ff047b82 */ /* 0x000e700000000a00 */
[----:B------:R-:W2:Y:S08]  /*2620*/  LDC.64 R2, c[0x0][0xb18] ;  /* 0x0002c600ff027b82 */ /* 0x000eb00000000a00 */
[----:B------:R-:W4:Y:S08]  /*2630*/  LDC R6, c[0x0][0xb20] ;  /* 0x0002c800ff067b82 */ /* 0x000f300000000800 */
[----:B------:R-:W3:Y:S01]  /*2640*/  LDC R18, c[0x0][0xb0c] ;  /* 0x0002c300ff127b82 */ /* 0x000ee20000000800 */
[----:B-1----:R-:W-:-:S05]  /*2650*/  IMAD.HI.U32 R4, R11, R4, RZ ;  /* 0x000000040b047227 */ /* 0x002fca00078e00ff */
[----:B------:R-:W-:Y:S01]  /*2660*/  SHF.R.U32.HI R4, RZ, R5, R4 ;  /* 0x00000005ff047219 */ /* 0x000fe20000011604 */
[----:B--2---:R-:W-:Y:S01]  /*2670*/  IMAD.HI.U32 R3, R8, R3, RZ ;  /* 0x0000000308037227 */ /* 0x004fe200078e00ff */
[----:B------:R-:W-:-:S04]  /*2680*/  ISETP.NE.AND P0, PT, R2, 0x1, PT ;  /* 0x000000010200780c */ /* 0x000fc80003f05270 */
[----:B----4-:R-:W-:-:S04]  /*2690*/  SHF.R.U32.HI R3, RZ, R6, R3 ;  /* 0x00000006ff037219 */ /* 0x010fc80000011603 */
[----:B------:R-:W-:Y:S02]  /*26a0*/  SEL R3, R8, R3, !P0 ;  /* 0x0000000308037207 */ /* 0x000fe40004000000 */
[----:B---3--:R-:W-:-:S04]  /*26b0*/  ISETP.NE.AND P1, PT, R18, 0x1, PT ;  /* 0x000000011200780c */ /* 0x008fc80003f25270 */
[----:B------:R-:W-:-:S05]  /*26c0*/  SEL R4, R11, R4, !P1 ;  /* 0x000000040b047207 */ /* 0x000fca0004800000 */
[----:B------:R-:W-:Y:S02]  /*26d0*/  IMAD.IADD R5, R3, 0x1, -R4 ;  /* 0x0000000103057824 */ /* 0x000fe400078e0a04 */
[----:B------:R-:W-:Y:S02]  /*26e0*/  IMAD.IADD R3, R4, 0x1, -R3 ;  /* 0x0000000104037824 */ /* 0x000fe400078e0a03 */
[----:B------:R-:W-:Y:S02]  /*26f0*/  IMAD R11, R5, R18, R11 ;  /* 0x00000012050b7224 */ /* 0x000fe400078e020b */
[----:B------:R-:W-:-:S07]  /*2700*/  IMAD R8, R3, R2, R8 ;  /* 0x0000000203087224 */ /* 0x000fce00078e0208 */
.L_x_42:
[----:B------:R-:W-:Y:S01]  /*2710*/  VIADD R14, R14, 0x1 ;  /* 0x000000010e0e7836 */ /* 0x000fe20000000000 */
[----:B------:R-:W-:Y:S01]  /*2720*/  UPLOP3.LUT UP5, UPT, UPT, UPT, UPT, 0x80, 0x8 ;  /* 0x000000000008789c */ /* 0x000fe20003faf070 */
[----:B------:R-:W-:Y:S02]  /*2730*/  IMAD.IADD R177, R11, 0x1, R176 ;  /* 0x000000010bb17824 */ /* 0x000fe400078e02b0 */
[----:B------:R-:W-:Y:S01]  /*2740*/  IMAD.IADD R178, R8, 0x1, R165 ;  /* 0x0000000108b27824 */ /* 0x000fe200078e02a5 */
[----:B------:R-:W-:-:S04]  /*2750*/  ISETP.NE.AND P0, PT, R14, 0x2, PT ;  /* 0x000000020e00780c */ /* 0x000fc80003f05270 */
[----:B------:R-:W-:Y:S02]  /*2760*/  SEL R2, RZ, 0x1, P0 ;  /* 0x00000001ff027807 */ /* 0x000fe40000000000 */
[----:B------:R-:W-:Y:S02]  /*2770*/  SEL R14, R14, RZ, P0 ;  /* 0x000000ff0e0e7207 */ /* 0x000fe40000000000 */
[----:B------:R-:W-:Y:S01]  /*2780*/  LOP3.LUT R13, R13, R2, RZ, 0x3c, !PT ;  /* 0x000000020d0d7212 */ /* 0x000fe200078e3cff */
[----:B------:R-:W-:Y:S06]  /*2790*/  @P2 BRA `(.L_x_43) ;  /* 0xfffffff000542947 */ /* 0x000fec000383ffff */
[----:B------:R-:W-:Y:S01]  /*27a0*/  UIADD3 UR4, UPT, UPT, UR4, 0xa0, URZ ;  /* 0x000000a004047890 */ /* 0x000fe2000fffe0ff */
[----:B------:R-:W-:-:S03]  /*27b0*/  SHF.L.U32 R3, R15, 0x1f, RZ ;  /* 0x0000001f0f037819 */ /* 0x000fc600000006ff */
[----:B------:R-:W-:-:S09]  /*27c0*/  ULEA UR5, UR13, UR4, 0x3 ;  /* 0x000000040d057291 */ /* 0x000fd2000f8e18ff */
[----:B------:R-:W1:Y:S02]  /*27d0*/  SYNCS.PHASECHK.TRANS64.TRYWAIT P0, [UR5], R3 ;  /* 0x00000003ff0075a7 */ /* 0x000e640008001105 */
[----:B-1----:R-:W-:Y:S05]  /*27e0*/  @!P0 BRA `(.L_x_44) ;  /* 0x000000b4006c8947 */ /* 0x002fea0003800000 */
.L_x_328:
[----:B------:R-:W-:-:S04]  /*27f0*/  UIADD3 UR6, UPT, UPT, UR13, 0x1, URZ ;  /* 0x000000010d067890 */ /* 0x000fc8000fffe0ff */
[----:B------:R-:W-:-:S04]  /*2800*/  UISETP.NE.AND UP0, UPT, UR6, 0x14, UPT ;  /* 0x000000140600788c */ /* 0x000fc8000bf05270 */
[----:B------:R-:W-:Y:S02]  /*2810*/  USEL UR7, URZ, 0x1, UP0 ;  /* 0x00000001ff077887 */ /* 0x000fe40008000000 */
[----:B------:R-:W-:-:S04]  /*2820*/  USEL UR6, UR6, URZ, UP0 ;  /* 0x000000ff06067287 */ /* 0x000fc80008000000 */
[----:B------:R-:W-:Y:S01]  /*2830*/  ULEA UR5, UR6, UR4, 0x3 ;  /* 0x0000000406057291 */ /* 0x000fe2000f8e18ff */
[----:B------:R-:W-:-:S04]  /*2840*/  LOP3.LUT R2, R15, UR7, RZ, 0x3c, !PT ;  /* 0x000000070f027c12 */ /* 0x000fc8000f8e3cff */
[----:B-1----:R-:W-:-:S04]  /*2850*/  SHF.L.U32 R3, R2, 0x1f, RZ ;  /* 0x0000001f02037819 */ /* 0x002fc800000006ff */
[----:B------:R-:W1:Y:S02]  /*2860*/  SYNCS.PHASECHK.TRANS64.TRYWAIT P0, [UR5], R3 ;  /* 0x00000003ff0075a7 */ /* 0x000e640008001105 */
[----:B-1----:R-:W-:Y:S05]  /*2870*/  @!P0 BRA `(.L_x_45) ;  /* 0x000000b400608947 */ /* 0x002fea0003800000 */
.L_x_330:
        /* <DEDUP_REMOVED lines=9> */
.L_x_332:
        /* <DEDUP_REMOVED lines=9> */
.L_x_334:
        /* <DEDUP_REMOVED lines=9> */
.L_x_336:
        /* <DEDUP_REMOVED lines=9> */
.L_x_338:
        /* <DEDUP_REMOVED lines=9> */
.L_x_340:
        /* <DEDUP_REMOVED lines=9> */
.L_x_342:
        /* <DEDUP_REMOVED lines=9> */
.L_x_344:
        /* <DEDUP_REMOVED lines=9> */
.L_x_346:
        /* <DEDUP_REMOVED lines=9> */
.L_x_348:
        /* <DEDUP_REMOVED lines=9> */
.L_x_350:
        /* <DEDUP_REMOVED lines=9> */
.L_x_352:
        /* <DEDUP_REMOVED lines=9> */
.L_x_354:
        /* <DEDUP_REMOVED lines=9> */
.L_x_356:
        /* <DEDUP_REMOVED lines=9> */
.L_x_358:
        /* <DEDUP_REMOVED lines=9> */
.L_x_360:
        /* <DEDUP_REMOVED lines=9> */
.L_x_362:
        /* <DEDUP_REMOVED lines=9> */
.L_x_364:
[----:B------:R-:W-:-:S04]  /*3210*/  UIADD3 UR6, UPT, UPT, UR6, 0x1, URZ ;  /* 0x0000000106067890 */ /* 0x000fc8000fffe0ff */
[----:B------:R-:W-:-:S04]  /*3220*/  UISETP.NE.AND UP0, UPT, UR6, 0x14, UPT ;  /* 0x000000140600788c */ /* 0x000fc8000bf05270 */
[----:B------:R-:W-:Y:S02]  /*3230*/  USEL UR5, URZ, 0x1, UP0 ;  /* 0x00000001ff057887 */ /* 0x000fe40008000000 */
[----:B------:R-:W-:-:S04]  /*3240*/  USEL UR6, UR6, URZ, UP0 ;  /* 0x000000ff06067287 */ /* 0x000fc80008000000 */
[----:B------:R-:W-:Y:S01]  /*3250*/  ULEA UR6, UR6, UR4, 0x3 ;  /* 0x0000000406067291 */ /* 0x000fe2000f8e18ff */
[----:B-1----:R-:W-:-:S04]  /*3260*/  LOP3.LUT R3, R2, UR5, RZ, 0x3c, !PT ;  /* 0x0000000502037c12 */ /* 0x002fc8000f8e3cff */
[----:B------:R-:W-:Y:S01]  /*3270*/  SHF.L.U32 R3, R3, 0x1f, RZ ;  /* 0x0000001f03037819 */ /* 0x000fe200000006ff */
[----:B---3--:R-:W-:-:S07]  /*3280*/  IMAD.U32 R0, RZ, RZ, UR6 ;  /* 0x00000006ff007e24 */ /* 0x008fce000f8e00ff */
.L_x_63:
[----:B-1----:R1:W2:Y:S02]  /*3290*/  SYNCS.PHASECHK.TRANS64.TRYWAIT P0, [R0+URZ], R3 ;  /* 0x00000003000075a7 */ /* 0x0022a400080011ff */
[----:B--2---:R-:W-:Y:S05]  /*32a0*/  @!P0 NANOSLEEP.SYNCS 0x989680 ;  /* 0x009896800000895d */ /* 0x004fea0003900000 */
[----:B------:R-:W2:Y:S02]  /*32b0*/  @!P0 SYNCS.PHASECHK.TRANS64 P0, [R0+URZ], R3 ;  /* 0x00000003000085a7 */ /* 0x000ea400080010ff */
[----:B--2---:R-:W-:Y:S05]  /*32c0*/  @P0 EXIT ;  /* 0x000000000000094d */ /* 0x004fea0003800000 */
[----:B------:R-:W-:Y:S05]  /*32d0*/  BRA `(.L_x_63) ;  /* 0xfffffffc00ec7947 */ /* 0x000fea000383ffff */
.L_x_23:
[----:B------:R-:W-:-:S04]  /*32e0*/  UISETP.NE.AND UP1, UPT, UR37, URZ, UPT ;  /* 0x000000ff2500728c */ /* 0x000fc8000bf25270 */
[----:B------:R-:W-:-:S09]  /*32f0*/  UISETP.NE.OR UP1, UPT, UR10, 0x1, UP1 ;  /* 0x000000010a00788c */ /* 0x000fd20008f25670 */
[----:B------:R-:W-:Y:S05]  /*3300*/  BRA.U UP1, `(.L_x_64) ;  /* 0x00000005014c7547 */ /* 0x000fea000b800000 */
[----:B------:R-:W-:Y:S01]  /*3310*/  HFMA2 R11, -RZ, RZ, 0, 0 ;  /* 0x00000000ff0b7431 */ /* 0x000fe200000001ff */
[----:B------:R-:W-:Y:S01]  /*3320*/  ISETP.GE.U32.AND P2, PT, R10, 0x2, PT ;  /* 0x000000020a00780c */ /* 0x000fe20003f46070 */
[----:B------:R-:W-:Y:S01]  /*3330*/  IMAD.MOV.U32 R12, RZ, RZ, 0x1 ;  /* 0x00000001ff0c7424 */ /* 0x000fe200078e00ff */
[----:B------:R-:W-:Y:S01]  /*3340*/  CS2R R8, SRZ ;  /* 0x0000000000087805 */ /* 0x000fe2000001ff00 */
[----:B------:R-:W-:Y:S01]  /*3350*/  IMAD.MOV.U32 R3, RZ, RZ, RZ ;  /* 0x000000ffff037224 */ /* 0x000fe200078e00ff */
[----:B------:R-:W-:Y:S01]  /*3360*/  UMOV UR4, 0x400 ;  /* 0x0000040000047882 */ /* 0x000fe20000000000 */
[----:B------:R-:W-:Y:S01]  /*3370*/  UMOV UR6, URZ ;  /* 0x000000ff00067c82 */ /* 0x000fe20008000000 */
[----:B------:R-:W-:-:S12]  /*3380*/  ULEA UR37, UR37, UR4, 0x18 ;  /* 0x0000000425257291 */ /* 0x000fd8000f8ec0ff */
.L_x_68:
[----:B------:R-:W-:Y:S02]  /*3390*/  LEA R0, R3, UR37, 0x3 ;  /* 0x0000002503007c11 */ /* 0x000fe4000f8e18ff */
[----:B------:R-:W-:-:S03]  /*33a0*/  SHF.L.U32 R5, R8, 0x1f, RZ ;  /* 0x0000001f08057819 */ /* 0x000fc600000006ff */
[----:B------:R-:W-:Y:S01]  /*33b0*/  VIADD R4, R0, 0x1d0 ;  /* 0x000001d000047836 */ /* 0x000fe20000000000 */
[----:B------:R-:W1:Y:S02]  /*33c0*/  SYNCS.PHASECHK.TRANS64.TRYWAIT P0, [R0+URZ+0x1c0], R5 ;  /* 0x0001c005000075a7 */ /* 0x000e6400080011ff */
[----:B-1----:R-:W-:Y:S05]  /*33d0*/  @!P0 BRA `(.L_x_65) ;  /* 0x000000b000388947 */ /* 0x002fea0003800000 */
.L_x_365:
[----:B------:R-:W-:Y:S01]  /*33e0*/  ULEA UR5, UR6, UR37, 0x3 ;  /* 0x0000002506057291 */ /* 0x000fe2000f8e18ff */
[----:B------:R-:W-:Y:S01]  /*33f0*/  PRMT R4, RZ, 0x654, R4 ;  /* 0x00000654ff047816 */ /* 0x000fe20000000004 */
[----:B-1----:R-:W-:Y:S01]  /*3400*/  @!P2 IMAD.MOV.U32 R5, RZ, RZ, 0x10 ;  /* 0x00000010ff05a424 */ /* 0x002fe200078e00ff */
[----:B------:R-:W-:Y:S01]  /*3410*/  SHF.L.U32 R7, R12, 0x1f, RZ ;  /* 0x0000001f0c077819 */ /* 0x000fe200000006ff */
[----:B------:R-:W-:Y:S01]  /*3420*/  UIADD3 UR4, UPT, UPT, UR5, 0x160, URZ ;  /* 0x0000016005047890 */ /* 0x000fe2000fffe0ff */
[----:B------:R1:W-:Y:S05]  /*3430*/  SYNCS.ARRIVE.TRANS64.RED.A1T0 RZ, [R4+URZ], RZ ;  /* 0x000000ff04ff79a7 */ /* 0x0003ea00081004ff */
[----:B------:R-:W-:Y:S01]  /*3440*/  IMAD.U32 R13, RZ, RZ, UR4 ;  /* 0x00000004ff0d7e24 */ /* 0x000fe2000f8e00ff */
[----:B------:R-:W2:Y:S04]  /*3450*/  SYNCS.PHASECHK.TRANS64.TRYWAIT P0, [UR5+0x170], R7 ;  /* 0x00017007ff0075a7 */ /* 0x000ea80008001105 */
[----:B------:R-:W-:Y:S01]  /*3460*/  PRMT R13, R10, 0x654, R13 ;  /* 0x000006540a0d7816 */ /* 0x000fe2000000000d */
[----:B-12---:R-:W-:Y:S06]  /*3470*/  @!P0 BRA `(.L_x_66) ;  /* 0x000000b000248947 */ /* 0x006fec0003800000 */
.L_x_367:
[----:B------:R-:W-:Y:S01]  /*3480*/  ULEA UR4, UR6, UR37, 0x4 ;  /* 0x0000002506047291 */ /* 0x000fe2000f8e20ff */
[----:B------:R-:W-:Y:S01]  /*3490*/  SEL R2, R13, R2, !P2 ;  /* 0x000000020d027207 */ /* 0x000fe20005000000 */
[----:B------:R-:W-:Y:S01]  /*34a0*/  UIADD3 UR5, UPT, UPT, UR5, 0x160, URZ ;  /* 0x0000016005057890 */ /* 0x000fe2000fffe0ff */
[----:B-1----:R-:W-:Y:S01]  /*34b0*/  LEA R0, R11, UR37, 0x3 ;  /* 0x000000250b007c11 */ /* 0x002fe2000f8e18ff */
[----:B------:R-:W-:Y:S01]  /*34c0*/  UIADD3 UR4, UPT, UPT, UR4, 0x1f0, URZ ;  /* 0x000001f004047890 */ /* 0x000fe2000fffe0ff */
[----:B------:R1:W-:Y:S01]  /*34d0*/  @!P2 SYNCS.ARRIVE.TRANS64.RED RZ, [R2+URZ], R5 ;  /* 0x0000000502ffa9a7 */ /* 0x0003e200080004ff */
[----:B------:R-:W-:Y:S01]  /*34e0*/  UIADD3 UR6, UPT, UPT, UR6, 0x1, URZ ;  /* 0x0000000106067890 */ /* 0x000fe2000fffe0ff */
[----:B------:R-:W-:-:S03]  /*34f0*/  VIADD R3, R3, 0x1 ;  /* 0x0000000103037836 */ /* 0x000fc60000000000 */
[----:B------:R-:W-:Y:S02]  /*3500*/  UISETP.NE.AND UP0, UPT, UR6, 0x2, UPT ;  /* 0x000000020600788c */ /* 0x000fe4000bf05270 */
[----:B------:R-:W-:Y:S01]  /*3510*/  ISETP.NE.AND P0, PT, R3, 0x2, PT ;  /* 0x000000020300780c */ /* 0x000fe20003f05270 */
[----:B------:R-:W-:Y:S06]  /*3520*/  UGETNEXTWORKID.BROADCAST [UR4], [UR5] ;  /* 0x00000000040073ca */ /* 0x000fec0008000100 */
[----:B------:R-:W-:Y:S02]  /*3530*/  USEL UR4, URZ, 0x1, UP0 ;  /* 0x00000001ff047887 */ /* 0x000fe40008000000 */
[----:B------:R-:W-:-:S04]  /*3540*/  USEL UR6, UR6, URZ, UP0 ;  /* 0x000000ff06067287 */ /* 0x000fc80008000000 */
[----:B------:R-:W-:Y:S02]  /*3550*/  LOP3.LUT R12, R12, UR4, RZ, 0x3c, !PT ;  /* 0x000000040c0c7c12 */ /* 0x000fe4000f8e3cff */
[----:B-1----:R-:W-:-:S04]  /*3560*/  SHF.L.U32 R5, R9, 0x1f, RZ ;  /* 0x0000001f09057819 */ /* 0x002fc800000006ff */
[----:B------:R-:W1:Y:S02]  /*3570*/  SYNCS.PHASECHK.TRANS64.TRYWAIT P1, [R0+URZ+0x160], R5 ;  /* 0x00016005000075a7 */ /* 0x000e6400080211ff */
[----:B-1----:R-:W-:Y:S05]  /*3580*/  @!P1 BRA `(.L_x_67) ;  /* 0x000000ac00f89947 */ /* 0x002fea0003800000 */
.L_x_368:
[----:B------:R-:W-:Y:S01]  /*3590*/  LEA R4, R11, UR37, 0x4 ;  /* 0x000000250b047c11 */ /* 0x000fe2000f8e20ff */
[----:B-1----:R-:W-:Y:S01]  /*35a0*/  VIADD R0, R0, 0x170 ;  /* 0x0000017000007836 */ /* 0x002fe20000000000 */
[----:B------:R-:W-:Y:S01]  /*35b0*/  SEL R3, R3, RZ, P0 ;  /* 0x000000ff03037207 */ /* 0x000fe20000000000 */
[----:B------:R-:W-:-:S03]  /*35c0*/  VIADD R11, R11, 0x1 ;  /* 0x000000010b0b7836 */ /* 0x000fc60000000000 */
[----:B------:R-:W1:Y:S01]  /*35d0*/  LDS.128 R4, [R4+0x1f0] ;  /* 0x0001f00004047984 */ /* 0x000e620000000c00 */
[----:B------:R-:W-:Y:S02]  /*35e0*/  PRMT R0, RZ, 0x654, R0 ;  /* 0x00000654ff007816 */ /* 0x000fe40000000000 */
[C---:B------:R-:W-:Y:S01]  /*35f0*/  ISETP.NE.AND P1, PT, R11.reuse, 0x2, PT ;  /* 0x000000020b00780c */ /* 0x040fe20003f25270 */
[----:B------:R-:W-:Y:S01]  /*3600*/  @!PT LDS RZ, [RZ] ;  /* 0x00000000fffff984 */ /* 0x000fe20000000800 */
[----:B------:R-:W-:Y:S01]  /*3610*/  @!PT LDS RZ, [RZ] ;  /* 0x00000000fffff984 */ /* 0x000fe20000000800 */
[----:B------:R-:W-:Y:S01]  /*3620*/  @!PT LDS RZ, [RZ] ;  /* 0x00000000fffff984 */ /* 0x000fe20000000800 */
[----:B------:R-:W-:Y:S01]  /*3630*/  @!PT LDS RZ, [RZ] ;  /* 0x00000000fffff984 */ /* 0x000fe20000000800 */
[----:B------:R2:W-:Y:S06]  /*3640*/  MEMBAR.ALL.CTA ;  /* 0x0000000000007992 */ /* 0x0005ec0000008000 */
[----:B--2---:R-:W2:Y:S01]  /*3650*/  FENCE.VIEW.ASYNC.S ;  /* 0x00000000000073c6 */ /* 0x004ea20000000000 */
[----:B------:R-:W-:Y:S01]  /*3660*/  SEL R11, R11, RZ, P1 ;  /* 0x000000ff0b0b7207 */ /* 0x000fe20000800000 */
[----:B--2---:R2:W-:Y:S01]  /*3670*/  SYNCS.ARRIVE.TRANS64.RED.A1T0 RZ, [R0+URZ], RZ ;  /* 0x000000ff00ff79a7 */ /* 0x0045e200081004ff */
[----:B-1----:R-:W-:-:S02]  /*3680*/  LOP3.LUT P3, RZ, R6, 0x1, RZ, 0xc0, !PT ;  /* 0x0000000106ff7812 */ /* 0x002fc4000786c0ff */
[----:B------:R-:W-:-:S04]  /*3690*/  SEL R5, RZ, 0x1, P0 ;  /* 0x00000001ff057807 */ /* 0x000fc80000000000 */
[----:B------:R-:W-:Y:S02]  /*36a0*/  LOP3.LUT R8, R8, R5, RZ, 0x3c, !PT ;  /* 0x0000000508087212 */ /* 0x000fe400078e3cff */
[----:B--2---:R-:W-:-:S04]  /*36b0*/  SEL R0, RZ, 0x1, P1 ;  /* 0x00000001ff007807 */ /* 0x004fc80000800000 */
[----:B------:R-:W-:Y:S01]  /*36c0*/  LOP3.LUT R9, R9, R0, RZ, 0x3c, !PT ;  /* 0x0000000009097212 */ /* 0x000fe200078e3cff */
[----:B------:R-:W-:Y:S06]  /*36d0*/  @P3 BRA `(.L_x_68) ;  /* 0xfffffffc002c3947 */ /* 0x000fec000383ffff */
[----:B------:R-:W-:Y:S01]  /*36e0*/  ULEA UR5, UR6, UR37, 0x3 ;  /* 0x0000002506057291 */ /* 0x000fe2000f8e18ff */
[----:B------:R-:W-:-:S08]  /*36f0*/  SHF.L.U32 R3, R12, 0x1f, RZ ;  /* 0x0000001f0c037819 */ /* 0x000fd000000006ff */
[----:B------:R-:W1:Y:S02]  /*3700*/  SYNCS.PHASECHK.TRANS64 P0, [UR5+0x170], R3 ;  /* 0x00017003ff0075a7 */ /* 0x000e640008001005 */
[----:B-1----:R-:W-:Y:S05]  /*3710*/  @P0 BRA `(.L_x_69) ;  /* 0x0000000000080947 */ /* 0x002fea0003800000 */
[----:B------:R-:W1:Y:S02]  /*3720*/  SYNCS.PHASECHK.TRANS64.TRYWAIT P0, [UR5+0x170], R3 ;  /* 0x00017003ff0075a7 */ /* 0x000e640008001105 */
[----:B-1----:R-:W-:Y:S05]  /*3730*/  @!P0 BRA `(.L_x_70) ;  /* 0x000000ac00a08947 */ /* 0x002fea0003800000 */
.L_x_69:
[----:B------:R-:W-:-:S04]  /*3740*/  UIADD3 UR4, UPT, UPT, UR6, 0x1, URZ ;  /* 0x0000000106047890 */ /* 0x000fc8000fffe0ff */
[----:B------:R-:W-:-:S04]  /*3750*/  UISETP.NE.AND UP0, UPT, UR4, 0x2, UPT ;  /* 0x000000020400788c */ /* 0x000fc8000bf05270 */
[----:B------:R-:W-:Y:S02]  /*3760*/  USEL UR7, URZ, 0x1, UP0 ;  /* 0x00000001ff077887 */ /* 0x000fe40008000000 */
[----:B------:R-:W-:-:S04]  /*3770*/  USEL UR4, UR4, URZ, UP0 ;  /* 0x000000ff04047287 */ /* 0x000fc80008000000 */
[----:B------:R-:W-:Y:S01]  /*3780*/  ULEA UR4, UR4, UR37, 0x3 ;  /* 0x0000002504047291 */ /* 0x000fe2000f8e18ff */
[----:B-1----:R-:W-:-:S04]  /*3790*/  LOP3.LUT R3, R12, UR7, RZ, 0x3c, !PT ;  /* 0x000000070c037c12 */ /* 0x002fc8000f8e3cff */
[----:B------:R-:W-:-:S04]  /*37a0*/  SHF.L.U32 R0, R3, 0x1f, RZ ;  /* 0x0000001f03007819 */ /* 0x000fc800000006ff */
[----:B------:R-:W1:Y:S02]  /*37b0*/  SYNCS.PHASECHK.TRANS64 P0, [UR4+0x170], R0 ;  /* 0x00017000ff0075a7 */ /* 0x000e640008001004 */
[----:B-1----:R-:W-:Y:S05]  /*37c0*/  @P0 EXIT ;  /* 0x000000000000094d */ /* 0x002fea0003800000 */
[----:B------:R-:W-:Y:S02]  /*37d0*/  SHF.L.U32 R3, R3, 0x1f, RZ ;  /* 0x0000001f03037819 */ /* 0x000fe400000006ff */
[----:B------:R-:W-:-:S07]  /*37e0*/  MOV R0, UR4 ;  /* 0x0000000400007c02 */ /* 0x000fce0008000f00 */
.L_x_71:
[----:B-1----:R1:W2:Y:S02]  /*37f0*/  SYNCS.PHASECHK.TRANS64.TRYWAIT P0, [R0+URZ+0x170], R3 ;  /* 0x00017003000075a7 */ /* 0x0022a400080011ff */
[----:B--2---:R-:W-:Y:S05]  /*3800*/  @!P0 NANOSLEEP.SYNCS 0x989680 ;  /* 0x009896800000895d */ /* 0x004fea0003900000 */
[----:B------:R-:W2:Y:S02]  /*3810*/  @!P0 SYNCS.PHASECHK.TRANS64 P0, [R0+URZ+0x170], R3 ;  /* 0x00017003000085a7 */ /* 0x000ea400080010ff */
[----:B--2---:R-:W-:Y:S05]  /*3820*/  @P0 EXIT ;  /* 0x000000000000094d */ /* 0x004fea0003800000 */
[----:B------:R-:W-:Y:S05]  /*3830*/  BRA `(.L_x_71) ;  /* 0xfffffffc00ec7947 */ /* 0x000fea000383ffff */
.L_x_64:
[----:B------:R-:W-:Y:S05]  /*3840*/  BRA.U UP4, `(.L_x_72) ;  /* 0x0000001104a07547 */ /* 0x000fea000b800000 */
[----:B------:R-:W-:Y:S01]  /*3850*/  UMOV UR6, 0x40 ;  /* 0x0000004000067882 */ /* 0x000fe20000000000 */
[----:B------:R-:W-:Y:S01]  /*3860*/  NOP ;  /* 0x0000000000007918 */ /* 0x000fe20000000000 */
[----:B------:R-:W-:Y:S01]  /*3870*/  ULEA UR6, UR37, UR6, 0x18 ;  /* 0x0000000625067291 */ /* 0x000fe2000f8ec0ff */
[----:B------:R-:W-:Y:S02]  /*3880*/  UMOV UR7, 0x400 ;  /* 0x0000040000077882 */ /* 0x000fe40000000000 */
[----:B------:R-:W-:-:S06]  /*3890*/  ULEA UR37, UR37, UR7, 0x18 ;  /* 0x0000000725257291 */ /* 0x000fcc000f8ec0ff */
[----:B------:R-:W1:Y:S02]  /*38a0*/  LDS.U8 R2, [UR6+0x1c] ;  /* 0x00001c06ff027984 */ /* 0x000e640008000000 */
[----:B-1----:R-:W-:-:S13]  /*38b0*/  ISETP.NE.AND P0, PT, R2, RZ, PT ;  /* 0x000000ff0200720c */ /* 0x002fda0003f05270 */
[----:B------:R-:W-:Y:S05]  /*38c0*/  @P0 BRA `(.L_x_73) ;  /* 0x0000000400080947 */ /* 0x000fea0003800000 */
[----:B------:R-:W-:Y:S02]  /*38d0*/  UISETP.NE.U32.AND UP0, UPT, UR5, 0x1, UPT ;  /* 0x000000010500788c */ /* 0x000fe4000bf05070 */
[----:B------:R-:W-:-:S07]  /*38e0*/  UIADD3 UR8, UPT, UPT, UR6, 0x8, URZ ;  /* 0x0000000806087890 */ /* 0x000fce000fffe0ff */
[----:B------:R-:W-:Y:S05]  /*38f0*/  BRA.U !UP0, `(.L_x_74) ;  /* 0x00000001089c7547 */ /* 0x000fea000b800000 */
[----:B------:R-:W-:Y:S01]  /*3900*/  ELECT P0, URZ, PT ;  /* 0x0000000000ff782f */ /* 0x000fe20003800000 */
[----:B------:R-:W-:-:S12]  /*3910*/  BSSY B0, `(.L_x_74) ;  /* 0x0000025000007945 */ /* 0x000fd80003800000 */
[----:B------:R-:W-:Y:S05]  /*3920*/  @!P0 BRA `(.L_x_75) ;  /* 0x00000000008c8947 */ /* 0x000fea0003800000 */
[----:B------:R-:W-:-:S05]  /*3930*/  UMOV UR7, 0x10 ;  /* 0x0000001000077882 */ /* 0x000fca0000000000 */
[----:B------:R-:W-:Y:S04]  /*3940*/  DEPBAR.LE SB1, 0x36 ;  /* 0x00009d800000791a */ /* 0x000fe80000000000 */
[----:B------:R-:W1:Y:S02]  /*3950*/  UTCATOMSWS.2CTA.FIND_AND_SET.ALIGN UP1, UR7, UR7 ;  /* 0x00000007000775e3 */ /* 0x000e640008220800 */
[----:B-1----:R-:W-:Y:S01]  /*3960*/  MOV R11, UR7 ;  /* 0x00000007000b7c02 */ /* 0x002fe20008000f00 */
[----:B------:R-:W-:Y:S06]  /*3970*/  BRA.U UP1, `(.L_x_76) ;  /* 0x0000000101187547 */ /* 0x000fec000b800000 */
.L_x_77:
[----:B------:R-:W-:Y:S05]  /*3980*/  NANOSLEEP 0x64 ;  /* 0x000000640000795d */ /* 0x000fea0003800000 */
[----:B------:R-:W-:-:S05]  /*3990*/  UMOV UR7, 0x10 ;  /* 0x0000001000077882 */ /* 0x000fca0000000000 */
[----:B------:R-:W-:Y:S04]  /*39a0*/  DEPBAR.LE SB1, 0x36 ;  /* 0x00009d800000791a */ /* 0x000fe80000000000 */
[----:B------:R-:W1:Y:S02]  /*39b0*/  UTCATOMSWS.2CTA.FIND_AND_SET.ALIGN UP1, UR7, UR7 ;  /* 0x00000007000775e3 */ /* 0x000e640008220800 */
[----:B-1----:R-:W-:Y:S01]  /*39c0*/  MOV R11, UR7 ;  /* 0x00000007000b7c02 */ /* 0x002fe20008000f00 */
[----:B------:R-:W-:Y:S05]  /*39d0*/  BRA.U !UP1, `(.L_x_77) ;  /* 0xfffffffd09e87547 */ /* 0x000fea000b83ffff */
.L_x_76:
[----:B------:R-:W1:Y:S01]  /*39e0*/  LDS R5, [UR6+0x10] ;  /* 0x00001006ff057984 */ /* 0x000e620008000800 */
[----:B------:R-:W-:Y:S01]  /*39f0*/  IMAD.U32 R3, RZ, RZ, UR37 ;  /* 0x00000025ff037e24 */ /* 0x000fe2000f8e00ff */
[----:B------:R-:W-:-:S03]  /*3a00*/  MOV R2, UR4 ;  /* 0x0000000400027c02 */ /* 0x000fc60008000f00 */
[----:B------:R-:W-:Y:S01]  /*3a10*/  VIADD R3, R3, 0x210 ;  /* 0x0000021003037836 */ /* 0x000fe20000000000 */
[----:B-1----:R-:W-:-:S04]  /*3a20*/  SHF.L.U32 R5, R5, 0x1f, RZ ;  /* 0x0000001f05057819 */ /* 0x002fc800000006ff */
[----:B------:R-:W1:Y:S02]  /*3a30*/  SYNCS.PHASECHK.TRANS64.TRYWAIT P0, [UR6+0x8], R5 ;  /* 0x00000805ff0075a7 */ /* 0x000e640008001106 */
[----:B-1----:R-:W-:Y:S05]  /*3a40*/  @P0 BRA `(.L_x_78) ;  /* 0x0000000000080947 */ /* 0x002fea0003800000 */
[----:B------:R-:W1:Y:S02]  /*3a50*/  SYNCS.PHASECHK.TRANS64.TRYWAIT P0, [UR6+0x8], R5 ;  /* 0x00000805ff0075a7 */ /* 0x000e640008001106 */
[----:B-1----:R-:W-:Y:S05]  /*3a60*/  @!P0 BRA `(.L_x_79) ;  /* 0x000000a800ec8947 */ /* 0x002fea0003800000 */
.L_x_78:
[----:B-1----:R-:W-:Y:S01]  /*3a70*/  HFMA2 R4, -RZ, RZ, 0, 5.9604644775390625e-08 ;  /* 0x00000001ff047431 */ /* 0x002fe200000001ff */
[----:B------:R-:W-:Y:S01]  /*3a80*/  UPRMT UR7, UR4, 0x654, UR8 ;  /* 0x0000065404077896 */ /* 0x000fe20008000008 */
[----:B------:R-:W-:Y:S01]  /*3a90*/  IMAD.MOV.U32 R6, RZ, RZ, 0xffff ;  /* 0x0000ffffff067424 */ /* 0x000fe200078e00ff */
[----:B------:R-:W-:Y:S01]  /*3aa0*/  PRMT R2, R2, 0x654, R3 ;  /* 0x0000065402027816 */ /* 0x000fe20000000003 */
[----:B------:R-:W-:Y:S02]  /*3ab0*/  IMAD.MOV.U32 R5, RZ, RZ, 0x4 ;  /* 0x00000004ff057424 */ /* 0x000fe400078e00ff */
[----:B------:R-:W-:Y:S01]  /*3ac0*/  IMAD.SHL.U32 R9, R11, 0x20, RZ ;  /* 0x000000200b097824 */ /* 0x000fe200078e00ff */
[----:B------:R-:W-:Y:S02]  /*3ad0*/  MOV R3, UR7 ;  /* 0x0000000700037c02 */ /* 0x000fe40008000f00 */
[-C--:B------:R-:W-:Y:S01]  /*3ae0*/  SHF.L.U32 R7, R6, R11.reuse, RZ ;  /* 0x0000000b06077219 */ /* 0x080fe200000006ff */
[----:B------:R1:W-:Y:S01]  /*3af0*/  SYNCS.ARRIVE.TRANS64.RED RZ, [UR7], R5 ;  /* 0x00000005ffff79a7 */ /* 0x0003e20008000407 */
[----:B------:R-:W-:Y:S01]  /*3b00*/  SHF.L.U32 R6, R4, R11, RZ ;  /* 0x0000000b04067219 */ /* 0x000fe200000006ff */
[----:B------:R1:W-:Y:S04]  /*3b10*/  STS [UR37+0x210], R9 ;  /* 0x00021009ff007988 */ /* 0x0003e80008000825 */
[----:B------:R1:W-:Y:S04]  /*3b20*/  STAS [R2.64], R11 ;  /* 0x0000000b02007dbd */ /* 0x0003e8000c0008ff */
[----:B------:R1:W-:Y:S04]  /*3b30*/  ATOMS.OR RZ, [UR6+0x14], R7 ;  /* 0x00001407ffff798c */ /* 0x0003e8000b000006 */
[----:B------:R1:W-:Y:S04]  /*3b40*/  ATOMS.OR RZ, [UR6+0x18], R6 ;  /* 0x00001806ffff798c */ /* 0x0003e8000b000006 */
[----:B------:R1:W-:Y:S02]  /*3b50*/  ATOMS.XOR RZ, [UR6+0x10], R4 ;  /* 0x00001004ffff798c */ /* 0x0003e4000b800006 */
.L_x_75:
[----:B------:R-:W-:Y:S05]  /*3b60*/  BSYNC B0 ;  /* 0x0000000000007941 */ /* 0x000fea0003800000 */
.L_x_74:
[----:B------:R-:W-:Y:S05]  /*3b70*/  BRA.U UP0, `(.L_x_80) ;  /* 0x00000001006c7547 */ /* 0x000fea000b800000 */
[----:B------:R-:W-:-:S03]  /*3b80*/  UMOV UR7, 0xffffffff ;  /* 0xffffffff00077882 */ /* 0x000fc60000000000 */
[----:B------:R-:W-:Y:S05]  /*3b90*/  BRA.DIV UR7, `(.L_x_81) ;  /* 0x000000aa07b87947 */ /* 0x000fea000b800000 */
[----:B------:R-:W-:-:S13]  /*3ba0*/  ELECT P6, URZ, PT ;  /* 0x0000000000ff782f */ /* 0x000fda00038c0000 */
.L_x_372:
[----:B------:R-:W-:Y:S05]  /*3bb0*/  @!P6 BRA `(.L_x_80) ;  /* 0x00000000005ce947 */ /* 0x000fea0003800000 */
[----:B-1----:R-:W1:Y:S02]  /*3bc0*/  LDS R3, [UR6+0x10] ;  /* 0x00001006ff037984 */ /* 0x002e640008000800 */
[----:B-1----:R-:W-:-:S04]  /*3bd0*/  SHF.L.U32 R3, R3, 0x1f, RZ ;  /* 0x0000001f03037819 */ /* 0x002fc800000006ff */
[----:B------:R-:W1:Y:S02]  /*3be0*/  SYNCS.PHASECHK.TRANS64.TRYWAIT P0, [UR6+0x8], R3 ;  /* 0x00000803ff0075a7 */ /* 0x000e640008001106 */
[----:B-1----:R-:W-:Y:S05]  /*3bf0*/  @P0 BRA `(.L_x_82) ;  /* 0x0000000000080947 */ /* 0x002fea0003800000 */
[----:B------:R-:W1:Y:S02]  /*3c00*/  SYNCS.PHASECHK.TRANS64.TRYWAIT P0, [UR6+0x8], R3 ;  /* 0x00000803ff0075a7 */ /* 0x000e640008001106 */
[----:B-1----:R-:W-:Y:S05]  /*3c10*/  @!P0 BRA `(.L_x_83) ;  /* 0x000000a800b88947 */ /* 0x002fea0003800000 */
.L_x_82:
[----:B------:R-:W2:Y:S01]  /*3c20*/  LDS R5, [UR37+0x210] ;  /* 0x00021025ff057984 */ /* 0x000ea20008000800 */
[----:B-1----:R-:W-:Y:S02]  /*3c30*/  HFMA2 R2, -RZ, RZ, 0, 5.9604644775390625e-08 ;  /* 0x00000001ff027431 */ /* 0x002fe400000001ff */
[----:B------:R-:W-:Y:S01]  /*3c40*/  IMAD.MOV.U32 R3, RZ, RZ, 0xffff ;  /* 0x0000ffffff037424 */ /* 0x000fe200078e00ff */
[----:B------:R-:W-:Y:S01]  /*3c50*/  UPRMT UR7, UR4, 0x654, UR8 ;  /* 0x0000065404077896 */ /* 0x000fe20008000008 */
[----:B--2---:R-:W-:-:S03]  /*3c60*/  IMAD.SHL.U32 R4, R5, 0x20, RZ ;  /* 0x0000002005047824 */ /* 0x004fc600078e00ff */
[-C--:B------:R-:W-:Y:S02]  /*3c70*/  SHF.L.U32 R3, R3, R5.reuse, RZ ;  /* 0x0000000503037219 */ /* 0x080fe400000006ff */
[----:B------:R-:W-:Y:S01]  /*3c80*/  SHF.L.U32 R5, R2, R5, RZ ;  /* 0x0000000502057219 */ /* 0x000fe200000006ff */
[----:B------:R2:W-:Y:S04]  /*3c90*/  STS [UR37+0x210], R4 ;  /* 0x00021004ff007988 */ /* 0x0005e80008000825 */
[----:B------:R2:W-:Y:S04]  /*3ca0*/  ATOMS.OR RZ, [UR6+0x14], R3 ;  /* 0x00001403ffff798c */ /* 0x0005e8000b000006 */
[----:B------:R2:W-:Y:S01]  /*3cb0*/  ATOMS.OR RZ, [UR6+0x18], R5 ;  /* 0x00001805ffff798c */ /* 0x0005e2000b000006 */
[----:B------:R-:W-:Y:S03]  /*3cc0*/  SYNCS.ARRIVE.TRANS64.RED.A1T0 RZ, [UR7], RZ ;  /* 0x000000ffffff79a7 */ /* 0x000fe60008100407 */
[----:B------:R2:W-:Y:S01]  /*3cd0*/  ATOMS.XOR RZ, [UR6+0x10], R2 ;  /* 0x00001002ffff798c */ /* 0x0005e2000b800006 */
[----:B------:R-:W-:Y:S05]  /*3ce0*/  BRA `(.L_x_80) ;  /* 0x0000000000107947 */ /* 0x000fea0003800000 */
.L_x_73:
[----:B------:R-:W-:-:S05]  /*3cf0*/  MOV R2, 0xffffffff ;  /* 0xffffffff00027802 */ /* 0x000fca0000000f00 */
[----:B------:R1:W-:Y:S02]  /*3d00*/  STS [UR37+0x210], R2 ;  /* 0x00021002ff007988 */ /* 0x0003e40008000825 */
[----:B-1----:R-:W-:Y:S02]  /*3d10*/  MOV R2, 0x3d30 ;  /* 0x00003d3000027802 */ /* 0x002fe40000000f00 */
[----:B-----5:R-:W-:Y:S05]  /*3d20*/  CALL.REL.NOINC `($__internal_1_$__cuda_sm10x_tcgen05_guardrail_trap_phase_invalid_during_alloc) ;  /* 0x000000ac00c07944 */ /* 0x020fea0003c00000 */
.L_x_80:
[----:B------:R-:W-:Y:S05]  /*3d30*/  WARPSYNC.ALL ;  /* 0x0000000000007948 */ /* 0x000fea0003800000 */
[----:B------:R-:W3:Y:S01]  /*3d40*/  S2UR UR8, SR_CgaCtaId ;  /* 0x00000000000879c3 */ /* 0x000ee20000008800 */
[----:B------:R-:W-:Y:S01]  /*3d50*/  UMOV UR6, 0x400 ;  /* 0x0000040000067882 */ /* 0x000fe20000000000 */
[----:B------:R-:W-:-:S06]  /*3d60*/  NOP ;  /* 0x0000000000007918 */ /* 0x000fcc0000000000 */
[----:B------:R-:W-:Y:S06]  /*3d70*/  BAR.ARV 0x6, 0xa0 ;  /* 0x0182800000007b1d */ /* 0x000fec0000002000 */
[----:B------:R-:W-:Y:S01]  /*3d80*/  LOP3.LUT R0, R0, 0xffff, RZ, 0xc0, !PT ;  /* 0x0000ffff00007812 */ /* 0x000fe200078ec0ff */
[----:B------:R-:W-:Y:S01]  /*3d90*/  IMAD.MOV.U32 R10, RZ, RZ, 0x1 ;  /* 0x00000001ff0a7424 */ /* 0x000fe200078e00ff */
[----:B------:R-:W-:Y:S01]  /*3da0*/  LOP3.LUT R8, R8, 0xffff, RZ, 0xc0, !PT ;  /* 0x0000ffff08087812 */ /* 0x000fe200078ec0ff */
[----:B------:R-:W-:Y:S01]  /*3db0*/  UMOV UR22, URZ ;  /* 0x000000ff00167c82 */ /* 0x000fe20008000000 */
[----:B------:R-:W-:Y:S01]  /*3dc0*/  R2UR UR12, R0 ;  /* 0x00000000000c72ca */ /* 0x000fe200000e0000 */
[----:B------:R-:W-:Y:S01]  /*3dd0*/  UMOV UR21, URZ ;  /* 0x000000ff00157c82 */ /* 0x000fe20008000000 */
[----:B------:R-:W-:-:S02]  /*3de0*/  R2UR UR13, R8 ;  /* 0x00000000080d72ca */ /* 0x000fc400000e0000 */
[----:B-1----:R-:W-:Y:S01]  /*3df0*/  CS2R R8, SRZ ;  /* 0x0000000000087805 */ /* 0x002fe2000001ff00 */
[----:B------:R-:W-:Y:S01]  /*3e00*/  UMOV UR20, URZ ;  /* 0x000000ff00147c82 */ /* 0x000fe20008000000 */
[----:B------:R-:W-:Y:S02]  /*3e10*/  UISETP.NE.AND UP2, UPT, UR5, URZ, UPT ;  /* 0x000000ff0500728c */ /* 0x000fe4000bf45270 */
[----:B---3--:R-:W-:Y:S01]  /*3e20*/  ULEA UR8, UR8, UR6, 0x18 ;  /* 0x0000000608087291 */ /* 0x008fe2000f8ec0ff */
[----:B------:R-:W1:Y:S03]  /*3e30*/  LDCU UR6, c[0x0][0x38c] ;  /* 0x00007180ff0677ac */ /* 0x000e660008000800 */
[----:B------:R-:W-:Y:S02]  /*3e40*/  UIADD3 UR14, UPT, UPT, UR8, 0x4600, URZ ;  /* 0x00004600080e7890 */ /* 0x000fe4000fffe0ff */
[----:B------:R-:W-:-:S03]  /*3e50*/  UIADD3 UR15, UPT, UPT, UR8, 0x2c600, URZ ;  /* 0x0002c600080f7890 */ /* 0x000fc6000fffe0ff */
[----:B--2---:R-:W2:Y:S01]  /*3e60*/  LDS R2, [UR8+0x210] ;  /* 0x00021008ff027984 */ /* 0x004ea20008000800 */
[----:B------:R-:W-:Y:S02]  /*3e70*/  USHF.R.U32.HI UR14, URZ, 0x4, UR14 ;  /* 0x00000004ff0e7899 */ /* 0x000fe4000801160e */
[----:B------:R-:W-:Y:S02]  /*3e80*/  USHF.R.U32.HI UR15, URZ, 0x4, UR15 ;  /* 0x00000004ff0f7899 */ /* 0x000fe4000801160f */
[----:B------:R-:W-:Y:S02]  /*3e90*/  ULOP3.LUT UR14, UR14, 0x3fff, URZ, 0xc0, !UPT ;  /* 0x00003fff0e0e7892 */ /* 0x000fe4000f8ec0ff */
[----:B------:R-:W-:Y:S02]  /*3ea0*/  ULOP3.LUT UR15, UR15, 0x3fff, URZ, 0xc0, !UPT ;  /* 0x00003fff0f0f7892 */ /* 0x000fe4000f8ec0ff */
[----:B------:R-:W-:Y:S02]  /*3eb0*/  ULOP3.LUT UR14, UR14, 0x10000, URZ, 0xfc, !UPT ;  /* 0x000100000e0e7892 */ /* 0x000fe4000f8efcff */
[----:B-1----:R-:W-:-:S02]  /*3ec0*/  UIADD3 UR6, UPT, UPT, UR6, 0x3f, URZ ;  /* 0x0000003f06067890 */ /* 0x002fc4000fffe0ff */
[----:B------:R-:W-:Y:S02]  /*3ed0*/  ULOP3.LUT UR15, UR15, 0x10000, URZ, 0xfc, !UPT ;  /* 0x000100000f0f7892 */ /* 0x000fe4000f8efcff */
[----:B------:R-:W-:Y:S01]  /*3ee0*/  USHF.R.S32.HI UR7, URZ, 0x1f, UR6 ;  /* 0x0000001fff077899 */ /* 0x000fe20008011406 */
[----:B------:R-:W-:Y:S01]  /*3ef0*/  UMOV UR28, 0x0 ;  /* 0x00000000001c7882 */ /* 0x000fe20000000000 */
[----:B------:R-:W-:Y:S02]  /*3f00*/  UMOV UR29, 0x10100010 ;  /* 0x10100010001d7882 */ /* 0x000fe40000000000 */
[----:B------:R-:W-:Y:S01]  /*3f10*/  ULEA.HI UR7, UR7, UR6, URZ, 0x6 ;  /* 0x0000000607077291 */ /* 0x000fe2000f8f30ff */
[----:B------:R-:W-:Y:S01]  /*3f20*/  UMOV UR26, 0x0 ;  /* 0x00000000001a7882 */ /* 0x000fe20000000000 */
[----:B------:R-:W-:Y:S02]  /*3f30*/  UMOV UR27, 0x10100010 ;  /* 0x10100010001b7882 */ /* 0x000fe40000000000 */
[----:B------:R-:W-:-:S04]  /*3f40*/  USHF.R.S32.HI UR7, URZ, 0x6, UR7 ;  /* 0x00000006ff077899 */ /* 0x000fc80008011407 */
[----:B------:R-:W-:-:S04]  /*3f50*/  UISETP.LT.AND UP0, UPT, UR7, 0x1, UPT ;  /* 0x000000010700788c */ /* 0x000fc8000bf01270 */
[----:B------:R-:W-:Y:S01]  /*3f60*/  USEL UR23, UR7, 0x1, !UP0 ;  /* 0x0000000107177887 */ /* 0x000fe2000c000000 */
[----:B--2---:R-:W-:Y:S01]  /*3f70*/  R2UR UR24, R2 ;  /* 0x00000000021872ca */ /* 0x004fe200000e0000 */
[----:B------:R-:W-:-:S14]  /*3f80*/  IMAD.MOV.U32 R2, RZ, RZ, RZ ;  /* 0x000000ffff027224 */ /* 0x000fdc00078e00ff */
.L_x_91:
[C---:B------:R-:W-:Y:S02]  /*3f90*/  LEA R0, R2.reuse, UR8, 0x3 ;  /* 0x0000000802007c11 */ /* 0x040fe4000f8e18ff */
[----:B------:R-:W-:Y:S02]  /*3fa0*/  SHF.L.U32 R3, R9, 0x1f, RZ ;  /* 0x0000001f09037819 */ /* 0x000fe400000006ff */
[----:B------:R-:W-:Y:S02]  /*3fb0*/  LEA R4, R2, UR8, 0x4 ;  /* 0x0000000802047c11 */ /* 0x000fe4000f8e20ff */
[----:B------:R-:W1:Y:S02]  /*3fc0*/  SYNCS.PHASECHK.TRANS64.TRYWAIT P0, [R0+URZ+0x160], R3 ;  /* 0x00016003000075a7 */ /* 0x000e6400080011ff */
[----:B-1----:R-:W-:Y:S05]  /*3fd0*/  @!P0 BRA `(.L_x_84) ;  /* 0x000000a400e08947 */ /* 0x002fea0003800000 */
.L_x_373:
[----:B------:R-:W2:Y:S01]  /*3fe0*/  LDS.128 R4, [R4+0x1f0] ;  /* 0x0001f00004047984 */ /* 0x000ea20000000c00 */
[----:B-1----:R-:W-:Y:S01]  /*3ff0*/  VIADD R0, R0, 0x170 ;  /* 0x0000017000007836 */ /* 0x002fe20000000000 */
[----:B------:R-:W-:Y:S01]  /*4000*/  IADD3 R2, PT, PT, R2, 0x1, RZ ;  /* 0x0000000102027810 */ /* 0x000fe20007ffe0ff */
        /* <DEDUP_REMOVED lines=8> */
[----:B------:R-:W-:Y:S05]  /*4090*/  BRA.U UP2, `(.L_x_85) ;  /* 0x0000000102e07547 */ /* 0x000fea000b800000 */
[----:B------:R-:W3:Y:S01]  /*40a0*/  LDCU UR6, c[0x0][0x38c] ;  /* 0x00007180ff0677ac */ /* 0x000ee20008000800 */
[----:B------:R-:W-:Y:S02]  /*40b0*/  PLOP3.LUT P1, PT, PT, PT, PT, 0x80, 0x8 ;  /* 0x000000000008781c */ /* 0x000fe40003f2f070 */
[----:B------:R-:W-:Y:S01]  /*40c0*/  SHF.L.U32 R3, R10, 0x1f, RZ ;  /* 0x0000001f0a037819 */ /* 0x000fe200000006ff */
[----:B------:R-:W-:Y:S02]  /*40d0*/  ULEA UR10, UR22, UR8, 0x3 ;  /* 0x00000008160a7291 */ /* 0x000fe4000f8e18ff */
[----:B------:R-:W-:Y:S02]  /*40e0*/  ULEA UR11, UR22, UR24, 0x6 ;  /* 0x00000018160b7291 */ /* 0x000fe4000f8e30ff */
[----:B---3--:R-:W-:-:S06]  /*40f0*/  UISETP.GE.AND UP0, UPT, UR6, 0x1, UPT ;  /* 0x000000010600788c */ /* 0x008fcc000bf06270 */
[----:B------:R-:W-:-:S05]  /*4100*/  PLOP3.LUT P0, PT, PT, PT, UP0, 0x80, 0x8 ;  /* 0x000000000008781c */ /* 0x000fca0003f0f008 */
[----:B------:R-:W-:-:S08]  /*4110*/  @UP0 ULEA UR6, UR21, UR8, 0x3 ;  /* 0x0000000815060291 */ /* 0x000fd0000f8e18ff */
[----:B-1----:R-:W-:-:S04]  /*4120*/  @P0 SHF.L.U32 R0, R8, 0x1f, RZ ;  /* 0x0000001f08000819 */ /* 0x002fc800000006ff */
[----:B------:R1:W3:Y:S01]  /*4130*/  @P0 SYNCS.PHASECHK.TRANS64.TRYWAIT P1, [UR6], R0 ;  /* 0x00000000ff0005a7 */ /* 0x0002e20008021106 */
[----:B------:R-:W4:Y:S02]  /*4140*/  SYNCS.PHASECHK.TRANS64.TRYWAIT P0, [UR10+0x1a0], R3 ;  /* 0x0001a003ff0075a7 */ /* 0x000f24000800110a */
[----:B-1-34-:R-:W-:Y:S05]  /*4150*/  @!P0 BRA `(.L_x_86) ;  /* 0x000000a400948947 */ /* 0x01afea0003800000 */
.L_x_375:
[----:B------:R-:W-:Y:S01]  /*4160*/  UMOV UR19, UR20 ;  /* 0x0000001400137c82 */ /* 0x000fe20008000000 */
[----:B------:R-:W-:Y:S05]  /*4170*/  BRA.U !UP0, `(.L_x_87) ;  /* 0x0000000108987547 */ /* 0x000fea000b800000 */
[----:B------:R-:W-:Y:S02]  /*4180*/  UIADD3 UR19, UPT, UPT, UR23, UR20, URZ ;  /* 0x0000001417137290 */ /* 0x000fe4000fffe0ff */
[----:B------:R-:W-:Y:S01]  /*4190*/  UPLOP3.LUT UP3, UPT, UPT, UPT, UPT, 0x40, 0x4 ;  /* 0x000000000004789c */ /* 0x000fe20003f6e870 */
[----:B------:R-:W-:Y:S01]  /*41a0*/  UMOV UR18, UR7 ;  /* 0x0000000700127c82 */ /* 0x000fe20008000000 */
[----:B------:R-:W-:-:S09]  /*41b0*/  UMOV UR17, UR21 ;  /* 0x0000001500117c82 */ /* 0x000fd20008000000 */
.L_x_90:
[----:B---3--:R-:W-:Y:S01]  /*41c0*/  ULEA UR9, UR17, UR8, 0x3 ;  /* 0x0000000811097291 */ /* 0x008fe2000f8e18ff */
[----:B----4-:R-:W-:Y:S11]  /*41d0*/  @P1 BRA `(.L_x_88) ;  /* 0x00000000000c1947 */ /* 0x010ff60003800000 */
[----:B-1----:R-:W-:Y:S04]  /*41e0*/  SHF.L.U32 R3, R8, 0x1f, RZ ;  /* 0x0000001f08037819 */ /* 0x002fe800000006ff */
[----:B------:R-:W1:Y:S02]  /*41f0*/  SYNCS.PHASECHK.TRANS64.TRYWAIT P0, [UR9], R3 ;  /* 0x00000003ff0075a7 */ /* 0x000e640008001109 */
[----:B-1----:R-:W-:Y:S05]  /*4200*/  @!P0 BRA `(.L_x_89) ;  /* 0x000000a400808947 */ /* 0x002fea0003800000 */
.L_x_88:
[----:B------:R-:W-:Y:S01]  /*4210*/  UISETP.NE.AND UP0, UPT, UR18, 0x1, UPT ;  /* 0x000000011200788c */ /* 0x000fe2000bf05270 */
[----:B------:R-:W-:Y:S01]  /*4220*/  PLOP3.LUT P1, PT, PT, PT, PT, 0x80, 0x8 ;  /* 0x000000000008781c */ /* 0x000fe20003f2f070 */
[----:B------:R-:W-:Y:S02]  /*4230*/  UIADD3 UR21, UPT, UPT, UR17, 0x1, URZ ;  /* 0x0000000111157890 */ /* 0x000fe4000fffe0ff */
[----:B------:R-:W-:Y:S02]  /*4240*/  ULEA UR30, UR17, UR15, 0x7 ;  /* 0x0000000f111e7291 */ /* 0x000fe4000f8e38ff */
[----:B------:R-:W-:Y:S01]  /*4250*/  UISETP.NE.AND UP1, UPT, UR21, 0x14, UPT ;  /* 0x000000141500788c */ /* 0x000fe2000bf25270 */
[----:B------:R-:W-:Y:S01]  /*4260*/  PLOP3.LUT P0, PT, PT, PT, UP0, 0x80, 0x8 ;  /* 0x000000000008781c */ /* 0x000fe20003f0f008 */
[----:B------:R-:W-:Y:S02]  /*4270*/  ULEA UR32, UR17, UR14, 0x9 ;  /* 0x0000000e11207291 */ /* 0x000fe4000f8e48ff */
[----:B------:R-:W-:Y:S02]  /*4280*/  USEL UR16, URZ, 0x1, UP1 ;  /* 0x00000001ff107887 */ /* 0x000fe40008800000 */
[----:B------:R-:W-:Y:S02]  /*4290*/  USEL UR21, UR21, URZ, UP1 ;  /* 0x000000ff15157287 */ /* 0x000fe40008800000 */
[----:B------:R-:W-:Y:S02]  /*42a0*/  UIADD3 UR36, UPT, UPT, UR30, 0x2, URZ ;  /* 0x000000021e247890 */ /* 0x000fe4000fffe0ff */
[----:B------:R-:W-:Y:S01]  /*42b0*/  @UP0 ULEA UR6, UR21, UR8, 0x3 ;  /* 0x0000000815060291 */ /* 0x000fe2000f8e18ff */
[----:B------:R-:W-:Y:S01]  /*42c0*/  LOP3.LUT R8, R8, UR16, RZ, 0x3c, !PT ;  /* 0x0000001008087c12 */ /* 0x000fe2000f8e3cff */
[----:B------:R-:W-:Y:S02]  /*42d0*/  UIADD3 UR34, UPT, UPT, UR32, 0x2, URZ ;  /* 0x0000000220227890 */ /* 0x000fe4000fffe0ff */
[----:B------:R-:W-:Y:S01]  /*42e0*/  UIADD3 UR9, UPT, UPT, UR9, 0xa0, URZ ;  /* 0x000000a009097890 */ /* 0x000fe2000fffe0ff */
[----:B-1----:R-:W-:Y:S01]  /*42f0*/  @P0 SHF.L.U32 R0, R8, 0x1f, RZ ;  /* 0x0000001f08000819 */ /* 0x002fe200000006ff */
[----:B------:R-:W-:Y:S01]  /*4300*/  UMOV UR31, 0x80004020 ;  /* 0x80004020001f7882 */ /* 0x000fe20000000000 */
[----:B------:R-:W-:Y:S01]  /*4310*/  UMOV UR33, 0x80004020 ;  /* 0x8000402000217882 */ /* 0x000fe20000000000 */
[----:B------:R-:W-:Y:S01]  /*4320*/  UMOV UR37, 0x80004020 ;  /* 0x8000402000257882 */ /* 0x000fe20000000000 */
[----:B------:R3:W4:Y:S01]  /*4330*/  @P0 SYNCS.PHASECHK.TRANS64.TRYWAIT P1, [UR6], R0 ;  /* 0x00000000ff0005a7 */ /* 0x0007220008021106 */
[----:B------:R-:W-:Y:S01]  /*4340*/  UIADD3 UR20, UPT, UPT, UR20, 0x1, URZ ;  /* 0x0000000114147890 */ /* 0x000fe2000fffe0ff */
[----:B------:R3:W-:Y:S01]  /*4350*/  UTCQMMA.2CTA gdesc[UR32], gdesc[UR30], tmem[UR11], tmem[UR28], idesc[UR29], UP3 ;  /* 0x00ff1c1e200075ea */ /* 0x0007e20009a0030b */
[----:B------:R-:W-:Y:S02]  /*4360*/  UIADD3 UR18, UPT, UPT, UR18, -0x1, URZ ;  /* 0xffffffff12127890 */ /* 0x000fe4000fffe0ff */
[----:B------:R-:W-:Y:S02]  /*4370*/  UISETP.NE.AND UP0, UPT, UR20, UR19, UPT ;  /* 0x000000131400728c */ /* 0x000fe4000bf05270 */
[----:B------:R-:W-:Y:S01]  /*4380*/  UPLOP3.LUT UP3, UPT, UPT, UPT, UPT, 0x80, 0x8 ;  /* 0x000000000008789c */ /* 0x000fe20003f6f070 */
[----:B------:R-:W-:Y:S01]  /*4390*/  UMOV UR35, 0x80004020 ;  /* 0x8000402000237882 */ /* 0x000fe20000000000 */
[----:B------:R-:W-:Y:S01]  /*43a0*/  UMOV UR17, UR21 ;  /* 0x0000001500117c82 */ /* 0x000fe20008000000 */
[----:B------:R3:W-:Y:S01]  /*43b0*/  UTCQMMA.2CTA gdesc[UR34], gdesc[UR36], tmem[UR11], tmem[UR26], idesc[UR27], UPT ;  /* 0x00ff1a24220075ea */ /* 0x0007e2000ba0030b */
[----:B------:R3:W-:Y:S03]  /*43c0*/  UTCBAR.2CTA.MULTICAST [UR9], URZ, UR13 ;  /* 0x000000ff090073e9 */ /* 0x0007e6000820080d */
[----:B------:R-:W-:Y:S05]  /*43d0*/  BRA.U UP0, `(.L_x_90) ;  /* 0xfffffffd00787547 */ /* 0x000fea000b83ffff */
.L_x_87:
[----:B------:R-:W-:Y:S01]  /*43e0*/  UIADD3 UR10, UPT, UPT, UR10, 0x180, URZ ;  /* 0x000001800a0a7890 */ /* 0x000fe2000fffe0ff */
[----:B------:R-:W-:-:S08]  /*43f0*/  UMOV UR20, UR19 ;  /* 0x0000001300147c82 */ /* 0x000fd00008000000 */
[----:B------:R1:W-:Y:S01]  /*4400*/  UTCBAR.2CTA.MULTICAST [UR10], URZ, UR12 ;  /* 0x000000ff0a0073e9 */ /* 0x0003e2000820080c */
[----:B------:R-:W-:Y:S02]  /*4410*/  NOP ;  /* 0x0000000000007918 */ /* 0x000fe40000000000 */
.L_x_85:
[----:B------:R-:W-:Y:S01]  /*4420*/  UIADD3 UR22, UPT, UPT, UR22, 0x1, URZ ;  /* 0x0000000116167890 */ /* 0x000fe2000fffe0ff */
[----:B--2---:R-:W-:Y:S02]  /*4430*/  LOP3.LUT P0, RZ, R6, 0x1, RZ, 0xc0, !PT ;  /* 0x0000000106ff7812 */ /* 0x004fe4000780c0ff */
[----:B----4-:R-:W-:Y:S01]  /*4440*/  ISETP.NE.AND P1, PT, R2, 0x2, PT ;  /* 0x000000020200780c */ /* 0x010fe20003f25270 */
[----:B------:R-:W-:-:S03]  /*4450*/  UISETP.NE.AND UP0, UPT, UR22, 0x4, UPT ;  /* 0x000000041600788c */ /* 0x000fc6000bf05270 */
[----:B-1-3--:R-:W-:Y:S01]  /*4460*/  SEL R0, RZ, 0x1, P1 ;  /* 0x00000001ff007807 */ /* 0x00afe20000800000 */
[----:B------:R-:W-:Y:S01]  /*4470*/  USEL UR6, URZ, 0x1, UP0 ;  /* 0x00000001ff067887 */ /* 0x000fe20008000000 */
[----:B------:R-:W-:Y:S01]  /*4480*/  SEL R2, R2, RZ, P1 ;  /* 0x000000ff02027207 */ /* 0x000fe20000800000 */
[----:B------:R-:W-:Y:S01]  /*4490*/  USEL UR22, UR22, URZ, UP0 ;  /* 0x000000ff16167287 */ /* 0x000fe20008000000 */
[----:B------:R-:W-:-:S03]  /*44a0*/  LOP3.LUT R9, R9, R0, RZ, 0x3c, !PT ;  /* 0x0000000009097212 */ /* 0x000fc600078e3cff */
[----:B------:R-:W-:Y:S01]  /*44b0*/  LOP3.LUT R10, R10, UR6, RZ, 0x3c, !PT ;  /* 0x000000060a0a7c12 */ /* 0x000fe2000f8e3cff */
[----:B------:R-:W-:Y:S07]  /*44c0*/  @P0 BRA `(.L_x_91) ;  /* 0xfffffff800b00947 */ /* 0x000fee000383ffff */
[----:B------:R-:W1:Y:S01]  /*44d0*/  S2UR UR6, SR_CgaCtaId ;  /* 0x00000000000679c3 */ /* 0x000e620000008800 */
[----:B------:R-:W-:Y:S01]  /*44e0*/  ELECT P0, URZ, PT ;  /* 0x0000000000ff782f */ /* 0x000fe20003800000 */
[----:B------:R-:W-:Y:S01]  /*44f0*/  HFMA2 R0, -RZ, RZ, 0, 5.9604644775390625e-08 ;  /* 0x00000001ff007431 */ /* 0x000fe200000001ff */
[----:B------:R-:W-:-:S05]  /*4500*/  UMOV UR7, 0x40 ;  /* 0x0000004000077882 */ /* 0x000fca0000000000 */
[----:B------:R-:W-:Y:S01]  /*4510*/  UVIRTCOUNT.DEALLOC.SMPOOL 0x80 ;  /* 0x000000800000784c */ /* 0x000fe20000000000 */
[----:B------:R-:W-:Y:S02]  /*4520*/  UISETP.NE.AND UP0, UPT, UR5, URZ, UPT ;  /* 0x000000ff0500728c */ /* 0x000fe4000bf05270 */
[----:B-1----:R-:W-:-:S09]  /*4530*/  ULEA UR6, UR6, UR7, 0x18 ;  /* 0x0000000706067291 */ /* 0x002fd2000f8ec0ff */
[----:B------:R1:W-:Y:S01]  /*4540*/  @P0 STS.U8 [UR6+0x1c], R0 ;  /* 0x00001c00ff000988 */ /* 0x0003e20008000006 */
[----:B------:R-:W-:Y:S05]  /*4550*/  BRA.U UP0, `(.L_x_92) ;  /* 0x0000000100a07547 */ /* 0x000fea000b800000 */
[----:B------:R-:W-:Y:S01]  /*4560*/  UIADD3 UR5, UPT, UPT, UR8, 0x1a0, URZ ;  /* 0x000001a008057890 */ /* 0x000fe2000fffe0ff */
[----:B------:R-:W-:-:S03]  /*4570*/  SHF.L.U32 R3, R10, 0x1f, RZ ;  /* 0x0000001f0a037819 */ /* 0x000fc600000006ff */
[----:B------:R-:W-:-:S09]  /*4580*/  ULEA UR7, UR22, UR5, 0x3 ;  /* 0x0000000516077291 */ /* 0x000fd2000f8e18ff */
[----:B------:R-:W2:Y:S02]  /*4590*/  SYNCS.PHASECHK.TRANS64.TRYWAIT P0, [UR7], R3 ;  /* 0x00000003ff0075a7 */ /* 0x000ea40008001107 */
[----:B--2---:R-:W-:Y:S05]  /*45a0*/  @!P0 BRA `(.L_x_93) ;  /* 0x000000a000b08947 */ /* 0x004fea0003800000 */
.L_x_378:
        /* <DEDUP_REMOVED lines=9> */
.L_x_380:
        /* <DEDUP_REMOVED lines=9> */
.L_x_382:
[----:B------:R-:W-:-:S04]  /*46d0*/  UIADD3 UR9, UPT, UPT, UR9, 0x1, URZ ;  /* 0x0000000109097890 */ /* 0x000fc8000fffe0ff */
[----:B------:R-:W-:-:S04]  /*46e0*/  UISETP.NE.AND UP1, UPT, UR9, 0x4, UPT ;  /* 0x000000040900788c */ /* 0x000fc8000bf25270 */
[----:B------:R-:W-:Y:S02]  /*46f0*/  USEL UR7, URZ, 0x1, UP1 ;  /* 0x00000001ff077887 */ /* 0x000fe40008800000 */
[----:B------:R-:W-:-:S04]  /*4700*/  USEL UR9, UR9, URZ, UP1 ;  /* 0x000000ff09097287 */ /* 0x000fc80008800000 */
[----:B------:R-:W-:Y:S01]  /*4710*/  ULEA UR9, UR9, UR5, 0x3 ;  /* 0x0000000509097291 */ /* 0x000fe2000f8e18ff */
[----:B-1----:R-:W-:-:S04]  /*4720*/  LOP3.LUT R3, R2, UR7, RZ, 0x3c, !PT ;  /* 0x0000000702037c12 */ /* 0x002fc8000f8e3cff */
[----:B------:R-:W-:Y:S01]  /*4730*/  SHF.L.U32 R3, R3, 0x1f, RZ ;  /* 0x0000001f03037819 */ /* 0x000fe200000006ff */
[----:B------:R-:W-:-:S04]  /*4740*/  IMAD.U32 R0, RZ, RZ, UR9 ;  /* 0x00000009ff007e24 */ /* 0x000fc8000f8e00ff */
[----:B------:R1:W2:Y:S03]  /*4750*/  SYNCS.PHASECHK.TRANS64.TRYWAIT P0, [R0+URZ], R3 ;  /* 0x00000003000075a7 */ /* 0x0002a600080011ff */
[----:B--2---:R-:W-:Y:S05]  /*4760*/  @!P0 NANOSLEEP.SYNCS 0x989680 ;  /* 0x009896800000895d */ /* 0x004fea0003900000 */
[----:B------:R-:W2:Y:S02]  /*4770*/  @!P0 SYNCS.PHASECHK.TRANS64 P0, [R0+URZ], R3 ;  /* 0x00000003000085a7 */ /* 0x000ea400080010ff */
[----:B--2---:R-:W-:Y:S05]  /*4780*/  @P0 BRA `(.L_x_96) ;  /* 0x0000000000200947 */ /* 0x004fea0003800000 */
.L_x_97:
[----:B--2---:R2:W3:Y:S02]  /*4790*/  SYNCS.PHASECHK.TRANS64.TRYWAIT P0, [R0+URZ], R3 ;  /* 0x00000003000075a7 */ /* 0x0044e400080011ff */
[----:B---3--:R-:W-:Y:S05]  /*47a0*/  @!P0 NANOSLEEP.SYNCS 0x989680 ;  /* 0x009896800000895d */ /* 0x008fea0003900000 */
[----:B------:R-:W3:Y:S02]  /*47b0*/  @!P0 SYNCS.PHASECHK.TRANS64 P0, [R0+URZ], R3 ;  /* 0x00000003000085a7 */ /* 0x000ee400080010ff */
[----:B---3--:R-:W-:Y:S05]  /*47c0*/  @!P0 BRA `(.L_x_97) ;  /* 0xfffffffc00f08947 */ /* 0x008fea000383ffff */
[----:B------:R-:W-:Y:S05]  /*47d0*/  BRA `(.L_x_96) ;  /* 0x00000000000c7947 */ /* 0x000fea0003800000 */
.L_x_92:
[----:B------:R-:W-:-:S04]  /*47e0*/  UIADD3 UR5, UPT, UPT, UR8, 0x1e0, URZ ;  /* 0x000001e008057890 */ /* 0x000fc8000fffe0ff */
[----:B------:R-:W-:-:S09]  /*47f0*/  UPRMT UR5, UR4, 0x654, UR5 ;  /* 0x0000065404057896 */ /* 0x000fd20008000005 */
[----:B------:R-:W-:Y:S03]  /*4800*/  SYNCS.ARRIVE.TRANS64.RED.A1T0 RZ, [UR5], RZ ;  /* 0x000000ffffff79a7 */ /* 0x000fe60008100405 */
.L_x_96:
[----:B-12---:R-:W-:Y:S01]  /*4810*/  SHF.L.U32 R3, RZ, 0x1f, RZ ;  /* 0x0000001fff037819 */ /* 0x006fe200000006ff */
[----:B------:R-:W-:Y:S01]  /*4820*/  UIADD3 UR5, UPT, UPT, UR8, 0x1e0, URZ ;  /* 0x000001e008057890 */ /* 0x000fe2000fffe0ff */
[----:B------:R-:W-:Y:S02]  /*4830*/  PLOP3.LUT P0, PT, PT, PT, UP0, 0x80, 0x8 ;  /* 0x000000000008781c */ /* 0x000fe40003f0f008 */
[----:B------:R-:W1:Y:S02]  /*4840*/  SYNCS.PHASECHK.TRANS64.TRYWAIT P1, [UR8+0x1e0], R3 ;  /* 0x0001e003ff0075a7 */ /* 0x000e640008021108 */
[----:B-1----:R-:W-:Y:S09]  /*4850*/  @!P1 BRA `(.L_x_98) ;  /* 0x000000a0004c9947 */ /* 0x002ff20003800000 */
.L_x_384:
[----:B------:R-:W-:Y:S01]  /*4860*/  @!UP0 UPRMT UR5, UR4, 0x654, UR5 ;  /* 0x0000065404058896 */ /* 0x000fe20008000005 */
[----:B------:R-:W-:Y:S02]  /*4870*/  UMOV UR8, 0xffff ;  /* 0x0000ffff00087882 */ /* 0x000fe40000000000 */
[----:B------:R-:W-:-:S06]  /*4880*/  UMOV UR4, 0x1 ;  /* 0x0000000100047882 */ /* 0x000fcc0000000000 */
[----:B------:R-:W-:Y:S01]  /*4890*/  @!P0 SYNCS.ARRIVE.TRANS64.RED.A1T0 RZ, [UR5], RZ ;  /* 0x000000ffffff89a7 */ /* 0x000fe20008100405 */
[----:B------:R-:W-:Y:S01]  /*48a0*/  NOP ;  /* 0x0000000000007918 */ /* 0x000fe20000000000 */
[----:B-1----:R-:W1:Y:S01]  /*48b0*/  LDS R0, [UR6+0x14] ;  /* 0x00001406ff007984 */ /* 0x002e620008000800 */
[----:B------:R-:W-:-:S04]  /*48c0*/  ULOP3.LUT UR5, UR24, 0xffff, URZ, 0xc0, !UPT ;  /* 0x0000ffff18057892 */ /* 0x000fc8000f8ec0ff */
[----:B------:R-:W-:-:S04]  /*48d0*/  USHF.R.U32.HI UR5, URZ, 0x5, UR5 ;  /* 0x00000005ff057899 */ /* 0x000fc80008011605 */
[----:B------:R-:W-:Y:S02]  /*48e0*/  USHF.L.U32 UR8, UR8, UR5, URZ ;  /* 0x0000000508087299 */ /* 0x000fe400080006ff */
[----:B------:R-:W-:-:S04]  /*48f0*/  USHF.L.U32 UR4, UR4, UR5, URZ ;  /* 0x0000000504047299 */ /* 0x000fc800080006ff */
[----:B-1----:R-:W-:-:S04]  /*4900*/  LOP3.LUT R0, R0, UR8, RZ, 0xc0, !PT ;  /* 0x0000000800007c12 */ /* 0x002fc8000f8ec0ff */
[----:B------:R-:W-:-:S13]  /*4910*/  ISETP.NE.AND P0, PT, R0, UR8, PT ;  /* 0x0000000800007c0c */ /* 0x000fda000bf05270 */
[----:B------:R-:W-:Y:S05]  /*4920*/  @P0 BRA `(.L_x_99) ;  /* 0x0000000000580947 */ /* 0x000fea0003800000 */
[----:B------:R-:W1:Y:S02]  /*4930*/  LDS R0, [UR6+0x18] ;  /* 0x00001806ff007984 */ /* 0x000e640008000800 */
[----:B-1----:R-:W-:-:S04]  /*4940*/  LOP3.LUT R0, R0, UR4, RZ, 0xc0, !PT ;  /* 0x0000000400007c12 */ /* 0x002fc8000f8ec0ff */
[----:B------:R-:W-:-:S13]  /*4950*/  ISETP.NE.AND P0, PT, R0, UR4, PT ;  /* 0x0000000400007c0c */ /* 0x000fda000bf05270 */
[----:B------:R-:W-:Y:S05]  /*4960*/  @P0 BRA `(.L_x_100) ;  /* 0x00000000003c0947 */ /* 0x000fea0003800000 */
[----:B------:R-:W1:Y:S01]  /*4970*/  S2R R2, SR_LANEID ;  /* 0x0000000000027919 */ /* 0x000e620000000000 */
[----:B------:R-:W-:Y:S01]  /*4980*/  ULOP3.LUT UR8, URZ, UR8, URZ, 0x33, !UPT ;  /* 0x00000008ff087292 */ /* 0x000fe2000f8e33ff */
[----:B------:R-:W-:Y:S01]  /*4990*/  LOP3.LUT R4, RZ, UR4, RZ, 0x33, !PT ;  /* 0x00000004ff047c12 */ /* 0x000fe2000f8e33ff */
[----:B------:R-:W-:Y:S02]  /*49a0*/  VOTEU.ANY UR7, UPT, PT ;  /* 0x0000000000077886 */ /* 0x000fe400038e0100 */
[----:B------:R-:W-:Y:S01]  /*49b0*/  UFLO.U32 UR7, UR7 ;  /* 0x00000007000772bd */ /* 0x000fe200080e0000 */
[----:B------:R-:W2:Y:S01]  /*49c0*/  REDUX UR4, R4 ;  /* 0x00000000040473c4 */ /* 0x000ea20000000000 */
[----:B------:R-:W-:-:S06]  /*49d0*/  IMAD.U32 R0, RZ, RZ, UR8 ;  /* 0x00000008ff007e24 */ /* 0x000fcc000f8e00ff */
[----:B------:R3:W-:Y:S01]  /*49e0*/  UTCATOMSWS.AND URZ, UR8 ;  /* 0x0000000800ff79e3 */ /* 0x0007e20008000000 */
[----:B------:R-:W4:Y:S01]  /*49f0*/  REDUX UR5, R0 ;  /* 0x00000000000573c4 */ /* 0x000f220000000000 */
[----:B-1----:R-:W-:Y:S01]  /*4a00*/  ISETP.EQ.U32.AND P0, PT, R2, UR7, PT ;  /* 0x0000000702007c0c */ /* 0x002fe2000bf02070 */
[----:B--2---:R-:W-:Y:S01]  /*4a10*/  IMAD.U32 R2, RZ, RZ, UR4 ;  /* 0x00000004ff027e24 */ /* 0x004fe2000f8e00ff */
[----:B----4-:R-:W-:-:S11]  /*4a20*/  MOV R3, UR5 ;  /* 0x0000000500037c02 */ /* 0x010fd60008000f00 */
[----:B------:R3:W-:Y:S04]  /*4a30*/  @P0 ATOMS.AND RZ, [UR6+0x14], R3 ;  /* 0x00001403ffff098c */ /* 0x0007e8000a800006 */
[----:B------:R3:W-:Y:S01]  /*4a40*/  @P0 ATOMS.AND RZ, [UR6+0x18], R2 ;  /* 0x00001802ffff098c */ /* 0x0007e2000a800006 */
[----:B------:R-:W-:Y:S05]  /*4a50*/  BRA `(.L_x_101) ;  /* 0x0000000000147947 */ /* 0x000fea0003800000 */
.L_x_100:
[----:B------:R-:W-:Y:S02]  /*4a60*/  MOV R2, 0x4a80 ;  /* 0x00004a8000027802 */ /* 0x000fe40000000f00 */
[----:B-----5:R-:W-:Y:S05]  /*4a70*/  CALL.REL.NOINC `($__internal_0_$__cuda_sm10x_tcgen05_guardrail_trap_col_being_dealloced_not_returned_by_alloc) ;  /* 0x000000a000607944 */ /* 0x020fea0003c00000 */
[----:B------:R-:W-:Y:S05]  /*4a80*/  BRA `(.L_x_101) ;  /* 0x0000000000087947 */ /* 0x000fea0003800000 */
.L_x_99:
[----:B------:R-:W-:Y:S02]  /*4a90*/  MOV R2, 0x4ab0 ;  /* 0x00004ab000027802 */ /* 0x000fe40000000f00 */
[----:B-----5:R-:W-:Y:S05]  /*4aa0*/  CALL.REL.NOINC `($__internal_2_$__cuda_sm10x_tcgen05_guardrail_trap_unallocated_columns_being_dealloced) ;  /* 0x000000a0006c7944 */ /* 0x020fea0003c00000 */
.L_x_101:
[----:B------:R-:W-:Y:S01]  /*4ab0*/  NOP ;  /* 0x0000000000007918 */ /* 0x000fe20000000000 */
[----:B---3--:R-:W-:Y:S05]  /*4ac0*/  EXIT ;  /* 0x000000000000794d */ /* 0x008fea0003800000 */
.L_x_72:
[----:B------:R-:W-:-:S09]  /*4ad0*/  UISETP.NE.OR UP5, UPT, UR10, 0x3, UP5 ;  /* 0x000000030a00788c */ /* 0x000fd2000afa5670 */
[----:B------:R-:W-:Y:S05]  /*4ae0*/  BRA.U UP5, `(.L_x_102) ;  /* 0x0000000905c87547 */ /* 0x000fea000b800000 */
[----:B------:R-:W1:Y:S01]  /*4af0*/  LDC R0, c[0x0][0xb30] ;  /* 0x0002cc00ff007b82 */ /* 0x000e620000000800 */
[----:B------:R-:W2:Y:S01]  /*4b00*/  LDCU.64 UR8, c[0x0][0x888] ;  /* 0x00011100ff0877ac */ /* 0x000ea20008000a00 */
[----:B------:R-:W-:Y:S01]  /*4b10*/  IMAD.MOV.U32 R30, RZ, RZ, 0x1 ;  /* 0x00000001ff1e7424 */ /* 0x000fe200078e00ff */
[----:B------:R-:W-:Y:S01]  /*4b20*/  CS2R R28, SRZ ;  /* 0x00000000001c7805 */ /* 0x000fe2000001ff00 */
[----:B------:R-:W-:Y:S01]  /*4b30*/  IMAD.MOV.U32 R25, RZ, RZ, 0x2000 ;  /* 0x00002000ff197424 */ /* 0x000fe200078e00ff */
[----:B------:R-:W3:Y:S03]  /*4b40*/  LDCU.64 UR4, c[0x0][0x890] ;  /* 0x00011200ff0477ac */ /* 0x000ee60008000a00 */
[----:B------:R-:W4:Y:S01]  /*4b50*/  LDC R19, c[0x0][0x370] ;  /* 0x0000dc00ff137b82 */ /* 0x000f220000000800 */
[----:B------:R-:W-:Y:S01]  /*4b60*/  UMOV UR6, 0x400 ;  /* 0x0000040000067882 */ /* 0x000fe20000000000 */
[----:B------:R-:W-:-:S02]  /*4b70*/  UPLOP3.LUT UP1, UPT, UPT, UPT, UPT, 0x40, 0x4 ;  /* 0x000000000004789c */ /* 0x000fc40003f2e870 */
[----:B------:R-:W-:-:S04]  /*4b80*/  ULEA UR6, UR37, UR6, 0x18 ;  /* 0x0000000625067291 */ /* 0x000fc8000f8ec0ff */
[----:B------:R-:W4:Y:S01]  /*4b90*/  LDC R2, c[0x0][0xb0c] ;  /* 0x0002c300ff027b82 */ /* 0x000f220000000800 */
[----:B--2---:R-:W-:Y:S02]  /*4ba0*/  UISETP.NE.U32.AND UP2, UPT, UR8, URZ, UPT ;  /* 0x000000ff0800728c */ /* 0x004fe4000bf45070 */
[----:B------:R-:W-:Y:S02]  /*4bb0*/  UIADD3 UR8, UPT, UPT, UR6, 0x140, URZ ;  /* 0x0000014006087890 */ /* 0x000fe4000fffe0ff */
[----:B---3--:R-:W-:-:S03]  /*4bc0*/  UISETP.NE.U32.AND UP3, UPT, UR4, URZ, UPT ;  /* 0x000000ff0400728c */ /* 0x008fc6000bf65070 */
[----:B------:R-:W2:Y:S01]  /*4bd0*/  LDC R18, c[0x0][0xb20] ;  /* 0x0002c800ff127b82 */ /* 0x000ea20000000800 */
[----:B-1----:R-:W-:Y:S01]  /*4be0*/  ISETP.NE.AND P1, PT, R0, 0x1, PT ;  /* 0x000000010000780c */ /* 0x002fe20003f25270 */
[----:B------:R-:W-:Y:S02]  /*4bf0*/  UISETP.NE.AND.EX UP2, UPT, UR9, URZ, UPT, UP2 ;  /* 0x000000ff0900728c */ /* 0x000fe4000bf45320 */
[----:B------:R-:W-:Y:S02]  /*4c00*/  UPRMT UR37, UR37, 0x654, UR8 ;  /* 0x0000065425257896 */ /* 0x000fe40008000008 */
[----:B------:R-:W-:Y:S02]  /*4c10*/  UISETP.NE.AND.EX UP3, UPT, UR5, URZ, UPT, UP3 ;  /* 0x000000ff0500728c */ /* 0x000fe4000bf65330 */
[----:B------:R-:W1:Y:S08]  /*4c20*/  LDC.64 R32, c[0x0][0x348] ;  /* 0x0000d200ff207b82 */ /* 0x000e700000000a00 */
[----:B------:R-:W3:Y:S08]  /*4c30*/  LDC.64 R16, c[0x0][0xb10] ;  /* 0x0002c400ff107b82 */ /* 0x000ef00000000a00 */
[----:B------:R-:W1:Y:S08]  /*4c40*/  LDC.64 R6, c[0x0][0xb18] ;  /* 0x0002c600ff067b82 */ /* 0x000e700000000a00 */
[----:B------:R-:W1:Y:S08]  /*4c50*/  LDC.64 R4, c[0x0][0xb28] ;  /* 0x0002ca00ff047b82 */ /* 0x000e700000000a00 */
[----:B--2-4-:R-:W1:Y:S02]  /*4c60*/  LDC R24, c[0x0][0x374] ;  /* 0x0000dd00ff187b82 */ /* 0x014e640000000800 */
.L_x_110:
[C---:B------:R-:W-:Y:S02]  /*4c70*/  LEA R0, R29.reuse, UR6, 0x3 ;  /* 0x000000061d007c11 */ /* 0x040fe4000f8e18ff */
[----:B------:R-:W-:Y:S02]  /*4c80*/  SHF.L.U32 R3, R28, 0x1f, RZ ;  /* 0x0000001f1c037819 */ /* 0x000fe400000006ff */
[----:B------:R-:W-:Y:S02]  /*4c90*/  LEA R20, R29, UR6, 0x4 ;  /* 0x000000061d147c11 */ /* 0x000fe4000f8e20ff */
[----:B--2---:R-:W2:Y:S02]  /*4ca0*/  SYNCS.PHASECHK.TRANS64.TRYWAIT P0, [R0+URZ+0x160], R3 ;  /* 0x00016003000075a7 */ /* 0x004ea400080011ff */
[----:B--2---:R-:W-:Y:S05]  /*4cb0*/  @!P0 BRA `(.L_x_103) ;  /* 0x0000009c004c8947 */ /* 0x004fea0003800000 */
.L_x_385:
[----:B------:R-:W-:Y:S01]  /*4cc0*/  ISETP.GE.AND P0, PT, R72, 0x1, PT ;  /* 0x000000014800780c */ /* 0x000fe20003f06270 */
[----:B------:R-:W4:Y:S01]  /*4cd0*/  LDS.128 R20, [R20+0x1f0] ;  /* 0x0001f00014147984 */ /* 0x000f220000000c00 */
[----:B------:R-:W-:Y:S01]  /*4ce0*/  ISETP.NE.U32.AND P4, PT, RZ, UR4, PT ;  /* 0x00000004ff007c0c */ /* 0x000fe2000bf85070 */
[----:B--2---:R-:W-:Y:S01]  /*4cf0*/  VIADD R0, R0, 0x170 ;  /* 0x0000017000007836 */ /* 0x004fe20000000000 */
[----:B------:R-:W-:Y:S02]  /*4d00*/  SHF.L.U32 R26, R30, 0x1f, RZ ;  /* 0x0000001f1e1a7819 */ /* 0x000fe400000006ff */
[----:B------:R-:W-:Y:S02]  /*4d10*/  ISETP.NE.AND.EX P4, PT, RZ, UR5, PT, P4 ;  /* 0x00000005ff007c0c */ /* 0x000fe4000bf85340 */
[----:B------:R-:W-:Y:S01]  /*4d20*/  PRMT R0, RZ, 0x654, R0 ;  /* 0x00000654ff007816 */ /* 0x000fe20000000000 */
[----:B------:R-:W-:Y:S01]  /*4d30*/  @!PT LDS RZ, [RZ] ;  /* 0x00000000fffff984 */ /* 0x000fe20000000800 */
[----:B------:R-:W-:Y:S01]  /*4d40*/  @!PT LDS RZ, [RZ] ;  /* 0x00000000fffff984 */ /* 0x000fe20000000800 */
[----:B------:R-:W-:Y:S01]  /*4d50*/  @!PT LDS RZ, [RZ] ;  /* 0x00000000fffff984 */ /* 0x000fe20000000800 */
[----:B------:R-:W-:Y:S01]  /*4d60*/  @!PT LDS RZ, [RZ] ;  /* 0x00000000fffff984 */ /* 0x000fe20000000800 */
[----:B------:R2:W-:Y:S06]  /*4d70*/  MEMBAR.ALL.CTA ;  /* 0x0000000000007992 */ /* 0x0005ec0000008000 */
[----:B--2---:R-:W2:Y:S02]  /*4d80*/  FENCE.VIEW.ASYNC.S ;  /* 0x00000000000073c6 */ /* 0x004ea40000000000 */
[----:B--2---:R2:W-:Y:S01]  /*4d90*/  SYNCS.ARRIVE.TRANS64.RED.A1T0 RZ, [R0+URZ], RZ ;  /* 0x000000ff00ff79a7 */ /* 0x0045e200081004ff */
[----:B----4-:R-:W-:Y:S11]  /*4da0*/  LOP3.LUT P3, RZ, R22, 0x1, RZ, 0xc0, !PT ;  /* 0x0000000116ff7812 */ /* 0x010ff6000786c0ff */
[----:B------:R-:W-:Y:S02]  /*4db0*/  @!UPT UIADD3 URZ, UPT, UPT, URZ, URZ, URZ ;  /* 0x000000fffffff290 */ /* 0x000fe4000fffe0ff */
[----:B------:R-:W-:Y:S02]  /*4dc0*/  @P3 MOV R13, R20 ;  /* 0x00000014000d3202 */ /* 0x000fe40000000f00 */
[----:B------:R-:W-:Y:S01]  /*4dd0*/  @P3 LOP3.LUT R8, R21, 0xffff, RZ, 0xc0, !PT ;  /* 0x0000ffff15083812 */ /* 0x000fe200078ec0ff */
[----:B--2---:R-:W-:Y:S06]  /*4de0*/  @!P0 BRA `(.L_x_104) ;  /* 0x0000000000a48947 */ /* 0x004fec0003800000 */
[----:B-1----:R-:W-:Y:S01]  /*4df0*/  IMAD.HI.U32 R31, R24, R7, RZ ;  /* 0x00000007181f7227 */ /* 0x002fe200078e00ff */
[----:B------:R-:W-:Y:S02]  /*4e00*/  ISETP.NE.AND P0, PT, R6, 0x1, PT ;  /* 0x000000010600780c */ /* 0x000fe40003f05270 */
[----:B------:R-:W-:Y:S01]  /*4e10*/  ISETP.NE.AND P2, PT, R72, 0x1, PT ;  /* 0x000000014800780c */ /* 0x000fe20003f45270 */
[----:B---3--:R-:W-:Y:S01]  /*4e20*/  IMAD.HI.U32 R34, R19, R16, RZ ;  /* 0x0000001013227227 */ /* 0x008fe200078e00ff */
[----:B------:R-:W-:Y:S02]  /*4e30*/  SHF.R.U32.HI R31, RZ, R18, R31 ;  /* 0x00000012ff1f7219 */ /* 0x000fe4000001161f */
[----:B------:R-:W-:Y:S01]  /*4e40*/  ISETP.NE.AND P5, PT, R2, 0x1, PT ;  /* 0x000000010200780c */ /* 0x000fe20003fa5270 */
[----:B------:R-:W-:Y:S01]  /*4e50*/  IMAD.HI.U32 R36, R13, R16, RZ ;  /* 0x000000100d247227 */ /* 0x000fe200078e00ff */
[----:B------:R-:W-:Y:S02]  /*4e60*/  SHF.R.U32.HI R34, RZ, R17, R34 ;  /* 0x00000011ff227219 */ /* 0x000fe40000011622 */
[----:B------:R-:W-:Y:S01]  /*4e70*/  SEL R3, R24, R31, !P0 ;  /* 0x0000001f18037207 */ /* 0x000fe20004000000 */
[C---:B------:R-:W-:Y:S01]  /*4e80*/  IMAD.HI.U32 R31, R8.reuse, R7, RZ ;  /* 0x00000007081f7227 */ /* 0x040fe200078e00ff */
[----:B------:R-:W-:Y:S02]  /*4e90*/  SEL R11, R19, R34, !P5 ;  /* 0x00000022130b7207 */ /* 0x000fe40006800000 */
[----:B------:R-:W-:Y:S01]  /*4ea0*/  SHF.R.U32.HI R36, RZ, R17, R36 ;  /* 0x00000011ff247219 */ /* 0x000fe20000011624 */
[----:B------:R-:W-:Y:S01]  /*4eb0*/  IMAD.HI.U32 R38, R3, R4, RZ ;  /* 0x0000000403267227 */ /* 0x000fe200078e00ff */
[----:B------:R-:W-:Y:S03]  /*4ec0*/  SHF.R.U32.HI R31, RZ, R18, R31 ;  /* 0x00000012ff1f7219 */ /* 0x000fe6000001161f */
[----:B------:R-:W-:Y:S01]  /*4ed0*/  IMAD.HI.U32 R34, R11, R4, RZ ;  /* 0x000000040b227227 */ /* 0x000fe200078e00ff */
[----:B------:R-:W-:Y:S02]  /*4ee0*/  @P2 SHF.R.U32.HI R3, RZ, R5, R38 ;  /* 0x00000005ff032219 */ /* 0x000fe40000011626 */
[----:B------:R-:W-:Y:S02]  /*4ef0*/  SEL R9, R8, R31, !P0 ;  /* 0x0000001f08097207 */ /* 0x000fe40004000000 */
[----:B------:R-:W-:Y:S01]  /*4f00*/  @P2 SHF.R.U32.HI R11, RZ, R5, R34 ;  /* 0x00000005ff0b2219 */ /* 0x000fe20000011622 */
[C---:B------:R-:W-:Y:S01]  /*4f10*/  IMAD R10, R72.reuse, R3, RZ ;  /* 0x00000003480a7224 */ /* 0x040fe200078e02ff */
[----:B------:R-:W-:Y:S01]  /*4f20*/  SEL R3, R13, R36, !P5 ;  /* 0x000000240d037207 */ /* 0x000fe20006800000 */
[C---:B------:R-:W-:Y:S03]  /*4f30*/  IMAD.HI.U32 R14, R9.reuse, R4, RZ ;  /* 0x00000004090e7227 */ /* 0x040fe600078e00ff */
[----:B------:R-:W-:Y:S01]  /*4f40*/  ISETP.GE.AND P0, PT, R9, R10, PT ;  /* 0x0000000a0900720c */ /* 0x000fe20003f06270 */
[C---:B------:R-:W-:Y:S01]  /*4f50*/  IMAD R12, R72.reuse, R11, RZ ;  /* 0x0000000b480c7224 */ /* 0x040fe200078e02ff */
[-C--:B------:R-:W-:Y:S04]  /*4f60*/  SHF.R.U32.HI R14, RZ, R5.reuse, R14 ;  /* 0x00000005ff0e7219 */ /* 0x080fe8000001160e */
[----:B------:R-:W-:Y:S02]  /*4f70*/  ISETP.GE.OR P0, PT, R3, R12, P0 ;  /* 0x0000000c0300720c */ /* 0x000fe40000706670 */
[----:B------:R-:W-:Y:S05]  /*4f80*/  SEL R15, R9, R14, !P2 ;  /* 0x0000000e090f7207 */ /* 0x000fea0005000000 */
[----:B------:R-:W-:Y:S04]  /*4f90*/  IMAD.MOV R14, RZ, RZ, -R15 ;  /* 0x000000ffff0e7224 */ /* 0x000fe800078e0a0f */
[----:B------:R-:W-:Y:S02]  /*4fa0*/  IMAD R14, R72, R14, R9 ;  /* 0x0000000e480e7224 */ /* 0x000fe400078e0209 */
[C---:B------:R-:W-:Y:S05]  /*4fb0*/  @!P0 IMAD.HI.U32 R10, R3.reuse, R4, RZ ;  /* 0x00000004030a8227 */ /* 0x040fea00078e00ff */
[----:B------:R-:W-:Y:S04]  /*4fc0*/  @!P0 SHF.R.U32.HI R10, RZ, R5, R10 ;  /* 0x00000005ff0a8219 */ /* 0x000fe8000001160a */
[----:B------:R-:W-:Y:S01]  /*4fd0*/  @!P0 SEL R0, R3, R10, !P2 ;  /* 0x0000000a03008207 */ /* 0x000fe20005000000 */
[----:B------:R-:W-:Y:S03]  /*4fe0*/  IMAD.MOV R10, RZ, RZ, -R3 ;  /* 0x000000ffff0a7224 */ /* 0x000fe600078e0a03 */
[----:B------:R-:W-:Y:S01]  /*4ff0*/  @!P0 IADD3 R15, PT, PT, R15, -R0, RZ ;  /* 0x800000000f0f8210 */ /* 0x000fe20007ffe0ff */
[----:B------:R-:W-:Y:S01]  /*5000*/  @!P0 IMAD R0, R11, R14, R0 ;  /* 0x0000000e0b008224 */ /* 0x000fe200078e0200 */
[----:B------:R-:W-:Y:S01]  /*5010*/  IADD3 R11, PT, PT, -R9, RZ, RZ ;  /* 0x000000ff090b7210 */ /* 0x000fe20007ffe1ff */
[----:B------:R-:W-:Y:S02]  /*5020*/  IMAD R13, R2, R10, R13 ;  /* 0x0000000a020d7224 */ /* 0x000fe400078e020d */
[----:B------:R-:W-:Y:S02]  /*5030*/  @!P0 IMAD R9, R15, R72, R3 ;  /* 0x000000480f098224 */ /* 0x000fe400078e0203 */
[----:B------:R-:W-:Y:S02]  /*5040*/  @!P0 IMAD.MOV.U32 R3, RZ, RZ, R0 ;  /* 0x000000ffff038224 */ /* 0x000fe400078e0000 */
[----:B------:R-:W-:Y:S02]  /*5050*/  IMAD R8, R6, R11, R8 ;  /* 0x0000000b06087224 */ /* 0x000fe400078e0208 */
[----:B------:R-:W-:Y:S02]  /*5060*/  IMAD R13, R3, R2, R13 ;  /* 0x00000002030d7224 */ /* 0x000fe400078e020d */
[----:B------:R-:W-:Y:S02]  /*5070*/  IMAD R8, R9, R6, R8 ;  /* 0x0000000609087224 */ /* 0x000fe400078e0208 */
.L_x_104:
[----:B------:R-:W-:Y:S05]  /*5080*/  BRA.U UP1, `(.L_x_105) ;  /* 0x0000000101107547 */ /* 0x000fea000b800000 */
[----:B------:R-:W-:Y:S04]  /*5090*/  MOV R0, UR7 ;  /* 0x0000000700007c02 */ /* 0x000fe80008000f00 */
[----:B------:R-:W-:Y:S04]  /*50a0*/  SHF.L.U32 R3, R0, 0x1f, RZ ;  /* 0x0000001f00037819 */ /* 0x000fe800000006ff */
[----:B------:R-:W2:Y:S02]  /*50b0*/  SYNCS.PHASECHK.TRANS64.TRYWAIT P0, [UR6+0x158], R3 ;  /* 0x00015803ff0075a7 */ /* 0x000ea40008001106 */
[----:B--2---:R-:W-:Y:S05]  /*50c0*/  @!P0 BRA `(.L_x_106) ;  /* 0x00000098005c8947 */ /* 0x004fea0003800000 */
.L_x_105:
[----:B------:R-:W-:Y:S05]  /*50d0*/  BRA.U !UP3, `(.L_x_107) ;  /* 0x000000010b347547 */ /* 0x000fea000b800000 */
[----:B------:R-:W-:Y:S01]  /*50e0*/  UPLOP3.LUT UP0, UPT, UPT, UPT, UP2, 0x80, 0x8 ;  /* 0x000000000008789c */ /* 0x000fe20003f0f020 */
[----:B--2---:R-:W-:Y:S02]  /*50f0*/  HFMA2 R0, -RZ, RZ, 0, 5.9604644775390625e-08 ;  /* 0x00000001ff007431 */ /* 0x004fe400000001ff */
[----:B------:R-:W-:Y:S03]  /*5100*/  IMAD.MOV.U32 R179, RZ, RZ, 0x1 ;  /* 0x00000001ffb37424 */ /* 0x000fe600078e00ff */
[----:B------:R-:W-:Y:S05]  /*5110*/  PLOP3.LUT P0, PT, PT, PT, UP0, 0x80, 0x8 ;  /* 0x000000000008781c */ /* 0x000fea0003f0f008 */
[----:B------:R-:W2:Y:S01]  /*5120*/  @UP0 LDCU.64 UR10, c[0x0][0x888] ;  /* 0x00011100ff0a07ac */ /* 0x000ea20008000a00 */
[----:B------:R-:W-:Y:S07]  /*5130*/  @UP0 UIMAD UR8, UR36, UR4, URZ ;  /* 0x00000004240802a4 */ /* 0x000fee000f8e02ff */
[----:B------:R-:W-:Y:S01]  /*5140*/  @!P0 PRMT R179, R0, 0x7610, R179 ;  /* 0x0000761000b38816 */ /* 0x000fe200000000b3 */
[----:B--2---:R-:W-:Y:S03]  /*5150*/  @UP0 UIMAD.WIDE UR10, UR8, 0x4, UR10 ;  /* 0x00000004080a08a5 */ /* 0x004fe6000f8e020a */
[----:B------:R-:W2:Y:S03]  /*5160*/  @!UP0 LDCU UR8, c[0x0][0x880] ;  /* 0x00011000ff0887ac */ /* 0x000ea60008000800 */
[----:B------:R-:W-:Y:S01]  /*5170*/  IMAD.U32 R10, RZ, RZ, UR10 ;  /* 0x0000000aff0a7e24 */ /* 0x000fe2000f8e00ff */
[----:B------:R-:W-:Y:S05]  /*5180*/  MOV R11, UR11 ;  /* 0x0000000b000b7c02 */ /* 0x000fea0008000f00 */
[----:B-----5:R4:W5:Y:S02]  /*5190*/  @P0 LDG.E R129, desc[UR40][R10.64] ;  /* 0x000000280a810981 */ /* 0x020964000c1e1900 */
[----:B--2-4-:R-:W-:Y:S07]  /*51a0*/  @!P0 IMAD.U32 R129, RZ, RZ, UR8 ;  /* 0x00000008ff818e24 */ /* 0x014fee000f8e00ff */
.L_x_107:
[----:B-----5:R-:W-:Y:S01]  /*51b0*/  @!P4 FSETP.EQ.AND P5, PT, R129, RZ, PT ;  /* 0x000000ff8100c20b */ /* 0x020fe20003fa2000 */
[----:B------:R-:W-:Y:S01]  /*51c0*/  @!UPT UIADD3 URZ, UPT, UPT, URZ, URZ, URZ ;  /* 0x000000fffffff290 */ /* 0x000fe2000fffe0ff */
[----:B------:R-:W-:Y:S11]  /*51d0*/  @!P4 BRA `(.L_x_108) ;  /* 0x000000000014c947 */ /* 0x000ff60003800000 */
[----:B------:R-:W-:Y:S02]  /*51e0*/  LOP3.LUT P0, RZ, R179, 0xff, RZ, 0xc0, !PT ;  /* 0x000000ffb3ff7812 */ /* 0x000fe4000780c0ff */
[----:B------:R-:W-:Y:S04]  /*51f0*/  PLOP3.LUT P5, PT, PT, PT, UP0, 0x80, 0x8 ;  /* 0x000000000008781c */ /* 0x000fe80003faf008 */
[----:B------:R-:W-:Y:S07]  /*5200*/  PLOP3.LUT P5, PT, P5, PT, PT, 0x8, 0x80 ;  /* 0x000000000080781c */ /* 0x000fee0002fae170 */
[----:B------:R-:W-:Y:S11]  /*5210*/  @P0 FSETP.EQ.AND P5, PT, R129, RZ, PT ;  /* 0x000000ff8100020b */ /* 0x000ff60003fa2000 */
[----:B------:R-:W-:Y:S02]  /*5220*/  @!UPT UIADD3 URZ, UPT, UPT, URZ, URZ, URZ ;  /* 0x000000fffffff290 */ /* 0x000fe4000fffe0ff */
.L_x_108:
[----:B------:R-:W4:Y:S01]  /*5230*/  SYNCS.PHASECHK.TRANS64.TRYWAIT P4, [UR6+0x148], R26 ;  /* 0x0001481aff0075a7 */ /* 0x000f220008081106 */
[----:B------:R-:W-:Y:S01]  /*5240*/  @P3 SHF.R.U32.HI R27, RZ, 0x10, R21 ;  /* 0x00000010ff1b3819 */ /* 0x000fe20000011615 */
[----:B------:R-:W-:Y:S01]  /*5250*/  VIADD R29, R29, 0x1 ;  /* 0x000000011d1d7836 */ /* 0x000fe20000000000 */
[----:B------:R-:W5:Y:S08]  /*5260*/  LDC.64 R14, c[0x0][0xb10] ;  /* 0x0002c400ff0e7b82 */ /* 0x000f700000000a00 */
[----:B------:R-:W1:Y:S08]  /*5270*/  LDC.64 R10, c[0x0][0xb18] ;  /* 0x0002c600ff0a7b82 */ /* 0x000e700000000a00 */
[----:B--2---:R-:W2:Y:S08]  /*5280*/  @!P1 LDC R0, c[0x0][0xb20] ;  /* 0x0002c800ff009b82 */ /* 0x004eb00000000800 */
[----:B------:R-:W3:Y:S01]  /*5290*/  @!P1 LDC R3, c[0x0][0xb0c] ;  /* 0x0002c300ff039b82 */ /* 0x000ee20000000800 */
[----:B-----5:R-:W-:Y:S05]  /*52a0*/  @!P1 IMAD.HI.U32 R14, R13, R14, RZ ;  /* 0x0000000e0d0e9227 */ /* 0x020fea00078e00ff */
[----:B------:R-:W-:Y:S01]  /*52b0*/  @!P1 SHF.R.U32.HI R14, RZ, R15, R14 ;  /* 0x0000000fff0e9219 */ /* 0x000fe2000001160e */
[----:B-1----:R-:W-:Y:S01]  /*52c0*/  @!P1 IMAD.HI.U32 R11, R8, R11, RZ ;  /* 0x0000000b080b9227 */ /* 0x002fe200078e00ff */
[----:B------:R-:W-:Y:S04]  /*52d0*/  @!P1 ISETP.NE.AND P0, PT, R10, 0x1, PT ;  /* 0x000000010a00980c */ /* 0x000fe80003f05270 */
[----:B--2---:R-:W-:Y:S02]  /*52e0*/  @!P1 SHF.R.U32.HI R9, RZ, R0, R11 ;  /* 0x00000000ff099219 */ /* 0x004fe4000001160b */
[----:B---3--:R-:W-:Y:S02]  /*52f0*/  @!P1 ISETP.NE.AND P2, PT, R3, 0x1, PT ;  /* 0x000000010300980c */ /* 0x008fe40003f45270 */
[----:B------:R-:W-:Y:S02]  /*5300*/  @!P1 SEL R9, R8, R9, !P0 ;  /* 0x0000000908099207 */ /* 0x000fe40004000000 */
[----:B------:R-:W-:Y:S02]  /*5310*/  ELECT P0, URZ, PT ;  /* 0x0000000000ff782f */ /* 0x000fe40003800000 */
[----:B------:R-:W-:Y:S05]  /*5320*/  @!P1 SEL R14, R13, R14, !P2 ;  /* 0x0000000e0d0e9207 */ /* 0x000fea0005000000 */
[----:B------:R-:W-:Y:S02]  /*5330*/  @!P1 IMAD.IADD R0, R9, 0x1, -R14 ;  /* 0x0000000109009824 */ /* 0x000fe400078e0a0e */
[----:B------:R-:W-:Y:S02]  /*5340*/  @!P1 IMAD.IADD R9, R14, 0x1, -R9 ;  /* 0x000000010e099824 */ /* 0x000fe400078e0a09 */
[----:B------:R-:W-:Y:S02]  /*5350*/  @!P1 IMAD R13, R0, R3, R13 ;  /* 0x00000003000d9224 */ /* 0x000fe400078e020d */
[----:B------:R-:W-:Y:S01]  /*5360*/  @!P1 IMAD R8, R9, R10, R8 ;  /* 0x0000000a09089224 */ /* 0x000fe200078e0208 */
[----:B----4-:R-:W-:Y:S06]  /*5370*/  @!P4 BRA `(.L_x_109) ;  /* 0x0000009400c8c947 */ /* 0x010fec0003800000 */
.L_x_388:
[----:B------:R-:W-:Y:S01]  /*5380*/  PLOP3.LUT P5, PT, P5, P0, PT, 0xf2, 0x2f ;  /* 0x00000000002f781c */ /* 0x000fe20002fa1e72 */
[----:B------:R-:W-:Y:S01]  /*5390*/  UMOV UR14, 0x0 ;  /* 0x00000000000e7882 */ /* 0x000fe20000000000 */
[----:B------:R-:W-:Y:S01]  /*53a0*/  LOP3.LUT R30, R30, 0x1, RZ, 0x3c, !PT ;  /* 0x000000011e1e7812 */ /* 0x000fe200078e3cff */
[----:B------:R-:W-:Y:S01]  /*53b0*/  UMOV UR15, 0x10000000 ;  /* 0x10000000000f7882 */ /* 0x000fe20000000000 */
[----:B------:R-:W-:Y:S01]  /*53c0*/  UMOV UR12, UR36 ;  /* 0x00000024000c7c82 */ /* 0x000fe20008000000 */
[----:B------:R-:W-:Y:S08]  /*53d0*/  @P3 R2UR UR36, R27 ;  /* 0x000000001b2432ca */ /* 0x000ff000000e0000 */
[----:B-1----:R-:W-:Y:S01]  /*53e0*/  @!P5 IADD3 R3, P0, PT, R32, 0x580, RZ ;  /* 0x000005802003d810 */ /* 0x002fe20007f1e0ff */
[----:B------:R-:W-:Y:S01]  /*53f0*/  @!P5 IMAD.SHL.U32 R178, R178, 0x40, RZ ;  /* 0x00000040b2b2d824 */ /* 0x000fe200078e00ff */
[----:B------:R-:W-:Y:S01]  /*5400*/  VOTEU.ALL UP1, P5 ;  /* 0x0000000000ff7886 */ /* 0x000fe20002820000 */
[----:B------:R-:W-:Y:S01]  /*5410*/  @!P5 IMAD.SHL.U32 R177, R177, 0x80, RZ ;  /* 0x00000080b1b1d824 */ /* 0x000fe200078e00ff */
[----:B------:R-:W-:Y:S01]  /*5420*/  @!P5 R2UR UR9, R3 ;  /* 0x000000000309d2ca */ /* 0x000fe200000e0000 */
[----:B------:R-:W-:Y:S01]  /*5430*/  @!P5 IMAD.X R0, RZ, RZ, R33, P0 ;  /* 0x000000ffff00d224 */ /* 0x000fe200000e0621 */
[----:B------:R-:W-:Y:S01]  /*5440*/  @!P5 R2UR UR10, R178 ;  /* 0x00000000b20ad2ca */ /* 0x000fe200000e0000 */
[----:B------:R-:W-:Y:S01]  /*5450*/  IMAD.IADD R178, R8, 0x1, R165 ;  /* 0x0000000108b27824 */ /* 0x000fe200078e02a5 */
[----:B------:R-:W-:Y:S01]  /*5460*/  @!P5 R2UR UR11, R177 ;  /* 0x00000000b10bd2ca */ /* 0x000fe200000e0000 */
[----:B------:R-:W-:Y:S01]  /*5470*/  IMAD.IADD R177, R13, 0x1, R176 ;  /* 0x000000010db17824 */ /* 0x000fe200078e02b0 */
[----:B------:R-:W-:Y:S02]  /*5480*/  @!P5 R2UR UR8, R0 ;  /* 0x000000000008d2ca */ /* 0x000fe400000e0000 */
[C---:B------:R-:W-:Y:S04]  /*5490*/  ISETP.NE.AND P0, PT, R29.reuse, 0x2, PT ;  /* 0x000000021d00780c */ /* 0x040fe80003f05270 */
[----:B------:R-:W-:Y:S01]  /*54a0*/  SEL R3, RZ, 0x1, P0 ;  /* 0x00000001ff037807 */ /* 0x000fe20000000000 */
[----:B------:R-:W-:Y:S01]  /*54b0*/  IMAD.U32 R10, RZ, RZ, UR9 ;  /* 0x00000009ff0a7e24 */ /* 0x000fe2000f8e00ff */
[----:B------:R-:W-:Y:S01]  /*54c0*/  @!UP1 UIADD3 UR9, UPT, UPT, UR6, 0x140, URZ ;  /* 0x0000014006099890 */ /* 0x000fe2000fffe0ff */
[----:B------:R-:W-:Y:S02]  /*54d0*/  SEL R29, R29, RZ, P0 ;  /* 0x000000ff1d1d7207 */ /* 0x000fe40000000000 */
[----:B------:R-:W-:Y:S02]  /*54e0*/  LOP3.LUT R28, R28, R3, RZ, 0x3c, !PT ;  /* 0x000000031c1c7212 */ /* 0x000fe400078e3cff */
[----:B------:R-:W-:Y:S01]  /*54f0*/  IMAD.U32 R11, RZ, RZ, UR8 ;  /* 0x00000008ff0b7e24 */ /* 0x000fe2000f8e00ff */
[----:B------:R-:W-:Y:S01]  /*5500*/  @!P5 R2UR UR16, R10 ;  /* 0x000000000a10d2ca */ /* 0x000fe200000e0000 */
[----:B------:R-:W-:Y:S01]  /*5510*/  @!UP1 UIADD3 UR8, UPT, UPT, UR6, 0x400, URZ ;  /* 0x0000040006089890 */ /* 0x000fe2000fffe0ff */
[----:B------:R-:W-:Y:S02]  /*5520*/  VOTEU.ALL UP1, P5 ;  /* 0x0000000000ff7886 */ /* 0x000fe40002820000 */
[----:B------:R-:W-:Y:S11]  /*5530*/  @!P5 R2UR UR17, R11 ;  /* 0x000000000b11d2ca */ /* 0x000ff600000e0000 */
[----:B------:R-:W-:Y:S02]  /*5540*/  @!UPT UIADD3 URZ, UPT, UPT, URZ, URZ, URZ ;  /* 0x000000fffffff290 */ /* 0x000fe4000fffe0ff */
[----:B------:R2:W-:Y:S01]  /*5550*/  @!UP1 UTMALDG.3D [UR8], [UR16], desc[UR14] ;  /* 0x00000e08100095b4 */ /* 0x0005e20008011000 */
[----:B------:R2:W-:Y:S01]  /*5560*/  @!P5 SYNCS.ARRIVE.TRANS64.RED.A0TR RZ, [UR6+0x140], R25 ;  /* 0x00014019ffffd9a7 */ /* 0x0005e20008300406 */
[----:B------:R-:W-:Y:S01]  /*5570*/  UPLOP3.LUT UP1, UPT, UPT, UPT, UPT, 0x80, 0x8 ;  /* 0x000000000008789c */ /* 0x000fe20003f2f070 */
[----:B------:R-:W-:Y:S01]  /*5580*/  SYNCS.ARRIVE.TRANS64.RED.A1T0 RZ, [UR37], RZ ;  /* 0x000000ffffff79a7 */ /* 0x000fe20008100425 */
[----:B------:R-:W-:Y:S09]  /*5590*/  @P3 BRA `(.L_x_110) ;  /* 0xfffffff400b43947 */ /* 0x000ff2000383ffff */
[----:B------:R-:W-:Y:S07]  /*55a0*/  MOV R0, UR6 ;  /* 0x0000000600007c02 */ /* 0x000fee0008000f00 */
.L_x_111:
[----:B-1----:R-:W-:-:S04]  /*55b0*/  SHF.L.U32 R3, R30, 0x1f, RZ ;  /* 0x0000001f1e037819 */ /* 0x002fc800000006ff */
[----:B------:R1:W3:Y:S03]  /*55c0*/  SYNCS.PHASECHK.TRANS64.TRYWAIT P0, [R0+URZ+0x148], R3 ;  /* 0x00014803000075a7 */ /* 0x0002e600080011ff */
[----:B---3--:R-:W-:Y:S05]  /*55d0*/  @!P0 NANOSLEEP.SYNCS 0x989680 ;  /* 0x009896800000895d */ /* 0x008fea0003900000 */
[----:B------:R-:W3:Y:S02]  /*55e0*/  @!P0 SYNCS.PHASECHK.TRANS64 P0, [R0+URZ+0x148], R3 ;  /* 0x00014803000085a7 */ /* 0x000ee400080010ff */
[----:B--23--:R-:W-:Y:S05]  /*55f0*/  @P0 EXIT ;  /* 0x000000000000094d */ /* 0x00cfea0003800000 */
[----:B------:R-:W-:Y:S05]  /*5600*/  BRA `(.L_x_111) ;  /* 0xfffffffc00e87947 */ /* 0x000fea000383ffff */
.L_x_102:
[----:B------:R-:W-:-:S06]  /*5610*/  UISETP.GE.AND UP1, UPT, UR10, 0x4, UPT ;  /* 0x000000040a00788c */ /* 0x000fcc000bf26270 */
[----:B------:R-:W-:-:S13]  /*5620*/  PLOP3.LUT P0, PT, PT, PT, UP1, 0x80, 0x8 ;  /* 0x000000000008781c */ /* 0x000fda0003f0f018 */
[----:B------:R-:W-:Y:S05]  /*5630*/  @!P0 EXIT ;  /* 0x000000000000894d */ /* 0x000fea0003800000 */
[----:B------:R-:W-:Y:S01]  /*5640*/  BAR.SYNC.DEFER_BLOCKING 0x6, 0xa0 ;  /* 0x0182800000007b1d */ /* 0x000fe20000010000 */
[C---:B------:R-:W-:Y:S02]  /*5650*/  IMAD.SHL.U32 R5, R180.reuse, 0x40, RZ ;  /* 0x00000040b4057824 */ /* 0x040fe400078e00ff */
[----:B------:R-:W-:Y:S02]  /*5660*/  HFMA2 R79, -RZ, RZ, 0, 0 ;  /* 0x00000000ff4f7431 */ /* 0x000fe400000001ff */
[C---:B------:R-:W-:Y:S01]  /*5670*/  IMAD.U32 R76, R180.reuse, 0x10000, RZ ;  /* 0x00010000b44c7824 */ /* 0x040fe200078e00ff */
[----:B------:R-:W-:Y:S01]  /*5680*/  CS2R R188, SRZ ;  /* 0x0000000000bc7805 */ /* 0x000fe2000001ff00 */
[----:B------:R-:W-:Y:S01]  /*5690*/  IMAD.SHL.U32 R182, R180, 0x8, RZ ;  /* 0x00000008b4b67824 */ /* 0x000fe200078e00ff */
[----:B------:R-:W-:Y:S01]  /*56a0*/  UMOV UR43, 0x400 ;  /* 0x00000400002b7882 */ /* 0x000fe20000000000 */
[----:B------:R-:W-:Y:S01]  /*56b0*/  LOP3.LUT R7, R5, 0x180, RZ, 0xc0, !PT ;  /* 0x0000018005077812 */ /* 0x000fe200078ec0ff */
[----:B------:R-:W-:Y:S01]  /*56c0*/  ULEA UR43, UR37, UR43, 0x18 ;  /* 0x0000002b252b7291 */ /* 0x000fe2000f8ec0ff */
[----:B------:R-:W1:Y:S01]  /*56d0*/  LDC R181, c[0x0][0x370] ;  /* 0x0000dc00ffb57b82 */ /* 0x000e620000000800 */
[----:B------:R-:W-:Y:S01]  /*56e0*/  LOP3.LUT R76, R76, 0x600000, RZ, 0xc0, !PT ;  /* 0x006000004c4c7812 */ /* 0x000fe200078ec0ff */
[----:B------:R-:W-:Y:S01]  /*56f0*/  IMAD.MOV.U32 R195, RZ, RZ, RZ ;  /* 0x000000ffffc37224 */ /* 0x000fe200078e00ff */
[----:B------:R-:W-:Y:S01]  /*5700*/  LOP3.LUT R182, R7, 0x30, R182, 0xf8, !PT ;  /* 0x0000003007b67812 */ /* 0x000fe200078ef8b6 */
[----:B------:R-:W-:Y:S01]  /*5710*/  UIADD3 UR4, UPT, UPT, UR43, 0x2400, URZ ;  /* 0x000024002b047890 */ /* 0x000fe2000fffe0ff */
[----:B------:R-:W-:Y:S01]  /*5720*/  IMAD.MOV.U32 R187, RZ, RZ, RZ ;  /* 0x000000ffffbb7224 */ /* 0x000fe200078e00ff */
[----:B------:R-:W2:Y:S01]  /*5730*/  LDCU.64 UR46, c[0x0][0x348] ;  /* 0x00006900ff2e77ac */ /* 0x000ea20008000a00 */
[----:B------:R-:W-:Y:S01]  /*5740*/  LOP3.LUT R182, R182, 0x1e40, R5, 0xf8, !PT ;  /* 0x00001e40b6b67812 */ /* 0x000fe200078ef805 */
[----:B------:R-:W3:Y:S02]  /*5750*/  LDC R74, c[0x0][0xb0c] ;  /* 0x0002c300ff4a7b82 */ /* 0x000ee40000000800 */
[----:B------:R-:W-:Y:S01]  /*5760*/  MOV R193, UR4 ;  /* 0x0000000400c17c02 */ /* 0x000fe20008000f00 */
[----:B------:R-:W4:Y:S01]  /*5770*/  LDCU.64 UR38, c[0x0][0x888] ;  /* 0x00011100ff2677ac */ /* 0x000f220008000a00 */
[----:B------:R-:W-:Y:S01]  /*5780*/  VIADD R0, R182, UR43 ;  /* 0x0000002bb6007c36 */ /* 0x000fe20008000000 */
[----:B------:R-:W2:Y:S03]  /*5790*/  LDS R3, [UR43+0x210] ;  /* 0x0002102bff037984 */ /* 0x000ea60008000800 */
[----:B------:R-:W1:Y:S01]  /*57a0*/  LDC R184, c[0x0][0xb20] ;  /* 0x0002c800ffb87b82 */ /* 0x000e620000000800 */
[----:B------:R-:W-:-:S07]  /*57b0*/  UIADD3 UR42, UPT, UPT, UR43, 0x400, URZ ;  /* 0x000004002b2a7890 */ /* 0x000fce000fffe0ff */
[----:B------:R-:W1:Y:S08]  /*57c0*/  LDC R73, c[0x0][0xb30] ;  /* 0x0002cc00ff497b82 */ /* 0x000e700000000800 */
[----:B------:R-:W1:Y:S08]  /*57d0*/  LDC.64 R174, c[0x0][0xb10] ;  /* 0x0002c400ffae7b82 */ /* 0x000e700000000a00 */
[----:B------:R-:W1:Y:S08]  /*57e0*/  LDC.64 R70, c[0x0][0xb18] ;  /* 0x0002c600ff467b82 */ /* 0x000e700000000a00 */
[----:B------:R-:W1:Y:S01]  /*57f0*/  LDC.64 R170, c[0x0][0x888] ;  /* 0x00022200ffaa7b82 */ /* 0x000e620000000a00 */
[----:B--2---:R-:W-:-:S07]  /*5800*/  IMAD.IADD R76, R3, 0x1, R76 ;  /* 0x00000001034c7824 */ /* 0x004fce00078e024c */
[----:B------:R-:W2:Y:S01]  /*5810*/  LDC.64 R68, c[0x0][0xb28] ;  /* 0x0002ca00ff447b82 */ /* 0x000ea20000000a00 */
[----:B------:R-:W-:-:S05]  /*5820*/  IMAD.SHL.U32 R3, R180, 0x10, RZ ;  /* 0x00000010b4037824 */ /* 0x000fca00078e00ff */
[C---:B------:R-:W-:Y:S02]  /*5830*/  LOP3.LUT R5, R3.reuse, 0x20, RZ, 0xc0, !PT ;  /* 0x0000002003057812 */ /* 0x040fe400078ec0ff */
[----:B------:R-:W1:Y:S01]  /*5840*/  LDC.64 R172, c[0x0][0x890] ;  /* 0x00022400ffac7b82 */ /* 0x000e620000000a00 */
[----:B------:R-:W-:Y:S02]  /*5850*/  LOP3.LUT R3, R3, 0x40, RZ, 0xc0, !PT ;  /* 0x0000004003037812 */ /* 0x000fe400078ec0ff */
[--C-:B------:R-:W-:Y:S02]  /*5860*/  IADD3 R192, PT, PT, -R5, 0x400, R0.reuse ;  /* 0x0000040005c07810 */ /* 0x100fe40007ffe100 */
[----:B------:R-:W-:-:S03]  /*5870*/  IADD3 R191, PT, PT, -R3, 0x400, R0 ;  /* 0x0000040003bf7810 */ /* 0x000fc60007ffe100 */
[----:B------:R-:W1:Y:S01]  /*5880*/  LDC.64 R168, c[0x0][0x8b0] ;  /* 0x00022c00ffa87b82 */ /* 0x000e620000000a00 */
[----:B------:R-:W-:-:S07]  /*5890*/  IMAD.IADD R190, R192, 0x1, -R3 ;  /* 0x00000001c0be7824 */ /* 0x000fce00078e0a03 */
[----:B------:R-:W1:Y:S08]  /*58a0*/  LDC.64 R166, c[0x0][0x8a8] ;  /* 0x00022a00ffa67b82 */ /* 0x000e700000000a00 */
[----:B---34-:R-:W1:Y:S02]  /*58b0*/  LDC R186, c[0x0][0x374] ;  /* 0x0000dd00ffba7b82 */ /* 0x018e640000000800 */
.L_x_322:
[C---:B------:R-:W-:Y:S02]  /*58c0*/  LEA R0, R195.reuse, UR43, 0x3 ;  /* 0x0000002bc3007c11 */ /* 0x040fe4000f8e18ff */
[----:B------:R-:W-:Y:S02]  /*58d0*/  SHF.L.U32 R3, R188, 0x1f, RZ ;  /* 0x0000001fbc037819 */ /* 0x000fe400000006ff */
[----:B-1----:R-:W-:Y:S02]  /*58e0*/  LEA R16, R195, UR43, 0x4 ;  /* 0x0000002bc3107c11 */ /* 0x002fe4000f8e20ff */
[----:B------:R-:W3:Y:S02]  /*58f0*/  SYNCS.PHASECHK.TRANS64.TRYWAIT P0, [R0+URZ+0x160], R3 ;  /* 0x00016003000075a7 */ /* 0x000ee400080011ff */
[----:B---3--:R-:W-:Y:S05]  /*5900*/  @!P0 BRA `(.L_x_112) ;  /* 0x00000090007c8947 */ /* 0x008fea0003800000 */
.L_x_389:
[----:B------:R-:W4:Y:S01]  /*5910*/  LDC.64 R12, c[0x0][0xb10] ;  /* 0x0002c400ff0c7b82 */ /* 0x000f220000000a00 */
[----:B------:R-:W2:Y:S01]  /*5920*/  LDS.128 R16, [R16+0x1f0] ;  /* 0x0001f00010107984 */ /* 0x000ea20000000c00 */
[----:B-1----:R-:W-:Y:S01]  /*5930*/  ISETP.NE.AND P1, PT, R73, 0x1, PT ;  /* 0x000000014900780c */ /* 0x002fe20003f25270 */
[----:B---3--:R-:W-:Y:S01]  /*5940*/  VIADD R0, R0, 0x170 ;  /* 0x0000017000007836 */ /* 0x008fe20000000000 */
[----:B------:R-:W-:Y:S04]  /*5950*/  ISETP.GE.AND P0, PT, R72, 0x1, PT ;  /* 0x000000014800780c */ /* 0x000fe80003f06270 */
[----:B------:R-:W1:Y:S01]  /*5960*/  LDC.64 R10, c[0x0][0xb18] ;  /* 0x0002c600ff0a7b82 */ /* 0x000e620000000a00 */
[----:B------:R-:W-:Y:S01]  /*5970*/  PRMT R0, RZ, 0x654, R0 ;  /* 0x00000654ff007816 */ /* 0x000fe20000000000 */
[----:B------:R-:W-:Y:S01]  /*5980*/  @!PT LDS RZ, [RZ] ;  /* 0x00000000fffff984 */ /* 0x000fe20000000800 */
[----:B------:R-:W-:Y:S01]  /*5990*/  @!PT LDS RZ, [RZ] ;  /* 0x00000000fffff984 */ /* 0x000fe20000000800 */
[----:B------:R-:W-:Y:S01]  /*59a0*/  @!PT LDS RZ, [RZ] ;  /* 0x00000000fffff984 */ /* 0x000fe20000000800 */
[----:B------:R-:W-:Y:S01]  /*59b0*/  @!PT LDS RZ, [RZ] ;  /* 0x00000000fffff984 */ /* 0x000fe20000000800 */
[----:B------:R3:W-:Y:S06]  /*59c0*/  MEMBAR.ALL.CTA ;  /* 0x0000000000007992 */ /* 0x0007ec0000008000 */
[----:B---3--:R-:W3:Y:S01]  /*59d0*/  FENCE.VIEW.ASYNC.S ;  /* 0x00000000000073c6 */ /* 0x008ee20000000000 */
[----:B------:R-:W1:Y:S08]  /*59e0*/  @!P1 LDC R14, c[0x0][0xb20] ;  /* 0x0002c800ff0e9b82 */ /* 0x000e700000000800 */
[----:B------:R-:W1:Y:S01]  /*59f0*/  @!P1 LDC R9, c[0x0][0xb0c] ;  /* 0x0002c300ff099b82 */ /* 0x000e620000000800 */
[----:B---3--:R3:W-:Y:S01]  /*5a00*/  SYNCS.ARRIVE.TRANS64.RED.A1T0 RZ, [R0+URZ], RZ ;  /* 0x000000ff00ff79a7 */ /* 0x0087e200081004ff */
[----:B--2---:R-:W-:Y:S04]  /*5a10*/  LOP3.LUT P4, RZ, R18, 0x1, RZ, 0xc0, !PT ;  /* 0x0000000112ff7812 */ /* 0x004fe8000788c0ff */
[----:B------:R-:W-:Y:S09]  /*5a20*/  P2R R194, PR, RZ, 0x10 ;  /* 0x00000010ffc27803 */ /* 0x000ff20000000000 */
[----:B------:R-:W-:Y:S02]  /*5a30*/  @P4 MOV R77, R16 ;  /* 0x00000010004d4202 */ /* 0x000fe40000000f00 */
[----:B------:R-:W-:Y:S01]  /*5a40*/  @P4 LOP3.LUT R75, R17, 0xffff, RZ, 0xc0, !PT ;  /* 0x0000ffff114b4812 */ /* 0x000fe200078ec0ff */
[----:B---34-:R-:W-:Y:S06]  /*5a50*/  @!P0 BRA `(.L_x_113) ;  /* 0x0000000000a48947 */ /* 0x018fec0003800000 */
[----:B------:R-:W-:Y:S01]  /*5a60*/  IMAD.HI.U32 R21, R186, R71, RZ ;  /* 0x00000047ba157227 */ /* 0x000fe200078e00ff */
[----:B------:R-:W-:Y:S02]  /*5a70*/  ISETP.NE.AND P0, PT, R70, 0x1, PT ;  /* 0x000000014600780c */ /* 0x000fe40003f05270 */
[----:B------:R-:W-:Y:S01]  /*5a80*/  ISETP.NE.AND P2, PT, R72, 0x1, PT ;  /* 0x000000014800780c */ /* 0x000fe20003f45270 */
[----:B------:R-:W-:Y:S01]  /*5a90*/  IMAD.HI.U32 R20, R181, R174, RZ ;  /* 0x000000aeb5147227 */ /* 0x000fe200078e00ff */
[----:B------:R-:W-:Y:S02]  /*5aa0*/  SHF.R.U32.HI R21, RZ, R184, R21 ;  /* 0x000000b8ff157219 */ /* 0x000fe40000011615 */
[----:B------:R-:W-:Y:S01]  /*5ab0*/  ISETP.NE.AND P3, PT, R74, 0x1, PT ;  /* 0x000000014a00780c */ /* 0x000fe20003f65270 */
[----:B------:R-:W-:Y:S01]  /*5ac0*/  IMAD.HI.U32 R24, R77, R174, RZ ;  /* 0x000000ae4d187227 */ /* 0x000fe200078e00ff */
[----:B------:R-:W-:Y:S02]  /*5ad0*/  SHF.R.U32.HI R20, RZ, R175, R20 ;  /* 0x000000afff147219 */ /* 0x000fe40000011614 */
[----:B------:R-:W-:Y:S01]  /*5ae0*/  SEL R3, R186, R21, !P0 ;  /* 0x00000015ba037207 */ /* 0x000fe20004000000 */
[----:B------:R-:W-:Y:S01]  /*5af0*/  IMAD.HI.U32 R21, R75, R71, RZ ;  /* 0x000000474b157227 */ /* 0x000fe200078e00ff */
[----:B------:R-:W-:Y:S02]  /*5b00*/  SEL R7, R181, R20, !P3 ;  /* 0x00000014b5077207 */ /* 0x000fe40005800000 */
[----:B------:R-:W-:Y:S01]  /*5b10*/  SHF.R.U32.HI R24, RZ, R175, R24 ;  /* 0x000000afff187219 */ /* 0x000fe20000011618 */
[-C--:B------:R-:W-:Y:S04]  /*5b20*/  IMAD.HI.U32 R20, R3, R68.reuse, RZ ;  /* 0x0000004403147227 */ /* 0x080fe800078e00ff */
[----:B------:R-:W-:Y:S01]  /*5b30*/  IMAD.HI.U32 R22, R7, R68, RZ ;  /* 0x0000004407167227 */ /* 0x000fe200078e00ff */
[-C--:B------:R-:W-:Y:S02]  /*5b40*/  @P2 SHF.R.U32.HI R3, RZ, R69.reuse, R20 ;  /* 0x00000045ff032219 */ /* 0x080fe40000011614 */
[----:B------:R-:W-:Y:S02]  /*5b50*/  SHF.R.U32.HI R20, RZ, R184, R21 ;  /* 0x000000b8ff147219 */ /* 0x000fe40000011615 */
[----:B------:R-:W-:Y:S01]  /*5b60*/  @P2 SHF.R.U32.HI R7, RZ, R69, R22 ;  /* 0x00000045ff072219 */ /* 0x000fe20000011616 */
[C---:B------:R-:W-:Y:S01]  /*5b70*/  IMAD R2, R72.reuse, R3, RZ ;  /* 0x0000000348027224 */ /* 0x040fe200078e02ff */
[----:B------:R-:W-:Y:S02]  /*5b80*/  SEL R5, R75, R20, !P0 ;  /* 0x000000144b057207 */ /* 0x000fe40004000000 */
[----:B------:R-:W-:Y:S01]  /*5b90*/  SEL R3, R77, R24, !P3 ;  /* 0x000000184d037207 */ /* 0x000fe20005800000 */
[----:B------:R-:W-:Y:S01]  /*5ba0*/  IMAD R4, R72, R7, RZ ;  /* 0x0000000748047224 */ /* 0x000fe200078e02ff */
[C---:B------:R-:W-:Y:S01]  /*5bb0*/  ISETP.GE.AND P0, PT, R5.reuse, R2, PT ;  /* 0x000000020500720c */ /* 0x040fe20003f06270 */
[----:B------:R-:W-:Y:S03]  /*5bc0*/  IMAD.HI.U32 R6, R5, R68, RZ ;  /* 0x0000004405067227 */ /* 0x000fe600078e00ff */
[----:B------:R-:W-:Y:S01]  /*5bd0*/  ISETP.GE.OR P0, PT, R3, R4, P0 ;  /* 0x000000040300720c */ /* 0x000fe20000706670 */
[----:B------:R-:W-:Y:S01]  /*5be0*/  IMAD.MOV R4, RZ, RZ, -R3 ;  /* 0x000000ffff047224 */ /* 0x000fe200078e0a03 */
[-C--:B------:R-:W-:Y:S03]  /*5bf0*/  SHF.R.U32.HI R6, RZ, R69.reuse, R6 ;  /* 0x00000045ff067219 */ /* 0x080fe60000011606 */
[----:B------:R-:W-:Y:S01]  /*5c00*/  IMAD R77, R74, R4, R77 ;  /* 0x000000044a4d7224 */ /* 0x000fe200078e024d */
[----:B------:R-:W-:Y:S05]  /*5c10*/  SEL R15, R5, R6, !P2 ;  /* 0x00000006050f7207 */ /* 0x000fea0005000000 */
[----:B------:R-:W-:Y:S02]  /*5c20*/  IMAD.MOV R6, RZ, RZ, -R15 ;  /* 0x000000ffff067224 */ /* 0x000fe400078e0a0f */
[C---:B------:R-:W-:Y:S04]  /*5c30*/  @!P0 IMAD.HI.U32 R2, R3.reuse, R68, RZ ;  /* 0x0000004403028227 */ /* 0x040fe800078e00ff */
[----:B------:R-:W-:Y:S01]  /*5c40*/  IMAD R6, R72, R6, R5 ;  /* 0x0000000648067224 */ /* 0x000fe200078e0205 */
[----:B------:R-:W-:Y:S04]  /*5c50*/  @!P0 SHF.R.U32.HI R2, RZ, R69, R2 ;  /* 0x00000045ff028219 */ /* 0x000fe80000011602 */
[----:B------:R-:W-:Y:S02]  /*5c60*/  @!P0 SEL R0, R3, R2, !P2 ;  /* 0x0000000203008207 */ /* 0x000fe40005000000 */
[----:B------:R-:W-:Y:S02]  /*5c70*/  IADD3 R2, PT, PT, -R5, RZ, RZ ;  /* 0x000000ff05027210 */ /* 0x000fe40007ffe1ff */
[----:B------:R-:W-:Y:S01]  /*5c80*/  @!P0 IADD3 R8, PT, PT, R15, -R0, RZ ;  /* 0x800000000f088210 */ /* 0x000fe20007ffe0ff */
[----:B------:R-:W-:Y:S02]  /*5c90*/  @!P0 IMAD R0, R7, R6, R0 ;  /* 0x0000000607008224 */ /* 0x000fe400078e0200 */
[----:B------:R-:W-:Y:S02]  /*5ca0*/  IMAD R75, R70, R2, R75 ;  /* 0x00000002464b7224 */ /* 0x000fe400078e024b */
[----:B------:R-:W-:Y:S02]  /*5cb0*/  @!P0 IMAD R5, R8, R72, R3 ;  /* 0x0000004808058224 */ /* 0x000fe400078e0203 */
[----:B------:R-:W-:Y:S04]  /*5cc0*/  @!P0 IMAD.MOV.U32 R3, RZ, RZ, R0 ;  /* 0x000000ffff038224 */ /* 0x000fe800078e0000 */
[----:B------:R-:W-:Y:S02]  /*5cd0*/  IMAD R77, R3, R74, R77 ;  /* 0x0000004a034d7224 */ /* 0x000fe400078e024d */
[----:B------:R-:W-:Y:S07]  /*5ce0*/  IMAD R75, R5, R70, R75 ;  /* 0x00000046054b7224 */ /* 0x000fee00078e024b */
.L_x_113:
[----:B------:R-:W-:Y:S01]  /*5cf0*/  @!P1 IMAD.HI.U32 R0, R77, R12, RZ ;  /* 0x0000000c4d009227 */ /* 0x000fe200078e00ff */
[----:B-1----:R-:W-:Y:S01]  /*5d00*/  @!P1 ISETP.NE.AND P0, PT, R10, 0x1, PT ;  /* 0x000000010a00980c */ /* 0x002fe20003f05270 */
[----:B------:R-:W-:Y:S01]  /*5d10*/  ULOP3.LUT UP0, URZ, UR42, 0x1b0, URZ, 0xc0, !UPT ;  /* 0x000001b02aff7892 */ /* 0x000fe2000f80c0ff */
[----:B------:R-:W-:Y:S01]  /*5d20*/  @!P1 ISETP.NE.AND P2, PT, R9, 0x1, PT ;  /* 0x000000010900980c */ /* 0x000fe20003f45270 */
[----:B------:R-:W-:Y:S01]  /*5d30*/  @!P1 IMAD.HI.U32 R3, R75, R11, RZ ;  /* 0x0000000b4b039227 */ /* 0x000fe200078e00ff */
[----:B------:R-:W-:Y:S02]  /*5d40*/  @!P1 SHF.R.U32.HI R0, RZ, R13, R0 ;  /* 0x0000000dff009219 */ /* 0x000fe40000011600 */
[----:B------:R-:W-:Y:S01]  /*5d50*/  @P4 SHF.R.U32.HI R185, RZ, 0x10, R17 ;  /* 0x00000010ffb94819 */ /* 0x000fe20000011611 */
[----:B------:R-:W-:Y:S01]  /*5d60*/  VIADD R195, R195, 0x1 ;  /* 0x00000001c3c37836 */ /* 0x000fe20000000000 */
[----:B------:R-:W-:Y:S02]  /*5d70*/  @!P1 SHF.R.U32.HI R2, RZ, R14, R3 ;  /* 0x0000000eff029219 */ /* 0x000fe40000011603 */
[----:B------:R-:W-:Y:S02]  /*5d80*/  @!P1 SEL R3, R77, R0, !P2 ;  /* 0x000000004d039207 */ /* 0x000fe40005000000 */
[----:B------:R-:W-:Y:S05]  /*5d90*/  @!P1 SEL R2, R75, R2, !P0 ;  /* 0x000000024b029207 */ /* 0x000fea0004000000 */
[----:B------:R-:W-:Y:S02]  /*5da0*/  @!P1 IMAD.IADD R0, R2, 0x1, -R3 ;  /* 0x0000000102009824 */ /* 0x000fe400078e0a03 */
[----:B------:R-:W-:Y:S02]  /*5db0*/  @!P1 IMAD.IADD R2, R3, 0x1, -R2 ;  /* 0x0000000103029824 */ /* 0x000fe400078e0a02 */
[----:B------:R-:W-:Y:S02]  /*5dc0*/  @!P1 IMAD R77, R0, R9, R77 ;  /* 0x00000009004d9224 */ /* 0x000fe400078e024d */
[----:B------:R-:W-:Y:S01]  /*5dd0*/  @!P1 IMAD R75, R2, R10, R75 ;  /* 0x0000000a024b9224 */ /* 0x000fe200078e024b */
[----:B------:R-:W-:Y:S06]  /*5de0*/  BRA.U !UP0, `(.L_x_114) ;  /* 0x0000000108407547 */ /* 0x000fec000b800000 */
[----:B------:R-:W1:Y:S01]  /*5df0*/  LDCU.64 UR8, c[0x4][0x80] ;  /* 0x01001000ff0877ac */ /* 0x000e620008000a00 */
[----:B------:R-:W-:Y:S01]  /*5e00*/  MOV R3, 0x0 ;  /* 0x0000000000037802 */ /* 0x000fe20000000f00 */
[----:B------:R-:W-:Y:S02]  /*5e10*/  HFMA2 R12, -RZ, RZ, 0, 5.9604644775390625e-08 ;  /* 0x00000001ff0c7431 */ /* 0x000fe400000001ff */
[----:B------:R-:W-:Y:S02]  /*5e20*/  IMAD.MOV.U32 R8, RZ, RZ, 0x70 ;  /* 0x00000070ff087424 */ /* 0x000fe400078e00ff */
[----:B------:R-:W-:Y:S01]  /*5e30*/  IMAD.MOV.U32 R13, RZ, RZ, RZ ;  /* 0x000000ffff0d7224 */ /* 0x000fe200078e00ff */
[----:B------:R-:W2:Y:S01]  /*5e40*/  LDCU.64 UR6, c[0x4][0x88] ;  /* 0x01001100ff0677ac */ /* 0x000ea20008000a00 */
[----:B------:R-:W3:Y:S01]  /*5e50*/  LDC.64 R2, c[0x4][R3] ;  /* 0x0100000003027b82 */ /* 0x000ee20000000a00 */
[----:B------:R-:W4:Y:S01]  /*5e60*/  LDCU.64 UR4, c[0x4][0x8] ;  /* 0x01000100ff0477ac */ /* 0x000f220008000a00 */
[----:B-1----:R-:W-:Y:S01]  /*5e70*/  MOV R5, UR9 ;  /* 0x0000000900057c02 */ /* 0x002fe20008000f00 */
[----:B------:R-:W-:Y:S01]  /*5e80*/  IMAD.U32 R4, RZ, RZ, UR8 ;  /* 0x00000008ff047e24 */ /* 0x000fe2000f8e00ff */
[----:B--2---:R-:W-:Y:S01]  /*5e90*/  MOV R7, UR7 ;  /* 0x0000000700077c02 */ /* 0x004fe20008000f00 */
[----:B------:R-:W-:Y:S01]  /*5ea0*/  IMAD.U32 R6, RZ, RZ, UR6 ;  /* 0x00000006ff067e24 */ /* 0x000fe2000f8e00ff */
[----:B----4-:R-:W-:Y:S01]  /*5eb0*/  MOV R11, UR5 ;  /* 0x00000005000b7c02 */ /* 0x010fe20008000f00 */
[----:B------:R-:W-:Y:S02]  /*5ec0*/  IMAD.U32 R10, RZ, RZ, UR4 ;  /* 0x00000004ff0a7e24 */ /* 0x000fe4000f8e00ff */
[----:B------:R-:W-:Y:S07]  /*5ed0*/  LEPC R20, `(.L_x_114) ;  /* 0x000000001014794e */ /* 0x000fee0000000000 */
[----:B---3-5:R-:W-:Y:S05]  /*5ee0*/  CALL.ABS.NOINC R2 ;  /* 0x0000000002007343 */ /* 0x028fea0003c00000 */
.L_x_114:
[----:B------:R-:W-:Y:S01]  /*5ef0*/  LOP3.LUT P0, RZ, R193, 0x1b0, RZ, 0xc0, !PT ;  /* 0x000001b0c1ff7812 */ /* 0x000fe2000780c0ff */
[----:B------:R-:W-:Y:S11]  /*5f00*/  BSSY.RECONVERGENT B6, `(.L_x_115) ;  /* 0x0000013000067945 */ /* 0x000ff60003800200 */
[----:B------:R-:W-:Y:S01]  /*5f10*/  @!UPT UIADD3 URZ, UPT, UPT, URZ, URZ, URZ ;  /* 0x000000fffffff290 */ /* 0x000fe2000fffe0ff */
[----:B------:R-:W-:Y:S05]  /*5f20*/  @!P0 BRA `(.L_x_116) ;  /* 0x0000000000408947 */ /* 0x000fea0003800000 */
        /* <DEDUP_REMOVED lines=16> */
.L_x_116:
[----:B------:R-:W-:Y:S05]  /*6030*/  BSYNC.RECONVERGENT B6 ;  /* 0x0000000000067941 */ /* 0x000fea0003800200 */
.L_x_115:
[----:B------:R-:W-:Y:S02]  /*6040*/  ISETP.NE.U32.AND P3, PT, R172, RZ, PT ;  /* 0x000000ffac00720c */ /* 0x000fe40003f65070 */
[----:B------:R-:W-:Y:S02]  /*6050*/  ISETP.NE.U32.AND P2, PT, R168, RZ, PT ;  /* 0x000000ffa800720c */ /* 0x000fe40003f45070 */
[----:B------:R-:W-:Y:S02]  /*6060*/  ISETP.NE.AND.EX P3, PT, R173, RZ, PT, P3 ;  /* 0x000000ffad00720c */ /* 0x000fe40003f65330 */
[----:B------:R-:W-:Y:S02]  /*6070*/  PLOP3.LUT P0, PT, PT, PT, PT, 0x8, 0x80 ;  /* 0x000000000080781c */ /* 0x000fe40003f0e170 */
[----:B------:R-:W-:Y:S09]  /*6080*/  ISETP.NE.AND.EX P2, PT, R169, RZ, PT, P2 ;  /* 0x000000ffa900720c */ /* 0x000ff20003f45320 */
[----:B------:R-:W-:Y:S05]  /*6090*/  @!P3 BRA `(.L_x_117) ;  /* 0x00000000002cb947 */ /* 0x000fea0003800000 */
[----:B------:R-:W-:Y:S01]  /*60a0*/  ISETP.NE.U32.AND P1, PT, R170, RZ, PT ;  /* 0x000000ffaa00720c */ /* 0x000fe20003f25070 */
[----:B------:R-:W-:Y:S03]  /*60b0*/  IMAD.MOV.U32 R179, RZ, RZ, 0x1 ;  /* 0x00000001ffb37424 */ /* 0x000fe600078e00ff */
[----:B------:R-:W-:Y:S11]  /*60c0*/  ISETP.NE.AND.EX P1, PT, R171, RZ, PT, P1 ;  /* 0x000000ffab00720c */ /* 0x000ff60003f25310 */
[----:B------:R-:W-:Y:S02]  /*60d0*/  @!UPT UIADD3 URZ, UPT, UPT, URZ, URZ, URZ ;  /* 0x000000fffffff290 */ /* 0x000fe4000fffe0ff */
[----:B------:R-:W1:Y:S01]  /*60e0*/  @P1 LDC.64 R2, c[0x0][0x888] ;  /* 0x00022200ff021b82 */ /* 0x000e620000000a00 */
[----:B------:R-:W-:Y:S04]  /*60f0*/  @P1 IMAD R0, R172, UR36, RZ ;  /* 0x00000024ac001c24 */ /* 0x000fe8000f8e02ff */
[----:B-1----:R-:W-:Y:S04]  /*6100*/  @P1 IMAD.WIDE R2, R0, 0x4, R2 ;  /* 0x0000000400021825 */ /* 0x002fe800078e0202 */
[----:B------:R-:W-:Y:S01]  /*6110*/  HFMA2 R0, -RZ, RZ, 0, 5.9604644775390625e-08 ;  /* 0x00000001ff007431 */ /* 0x000fe200000001ff */
[----:B-----5:R1:W5:Y:S04]  /*6120*/  @P1 LDG.E R129, desc[UR40][R2.64] ;  /* 0x0000002802811981 */ /* 0x020368000c1e1900 */
[----:B------:R-:W-:Y:S01]  /*6130*/  @!P1 PRMT R179, R0, 0x7610, R179 ;  /* 0x0000761000b39816 */ /* 0x000fe200000000b3 */
[----:B-1----:R-:W2:Y:S06]  /*6140*/  @!P1 LDC R129, c[0x0][0x880] ;  /* 0x00022000ff819b82 */ /* 0x002eac0000000800 */
.L_x_117:
[----:B------:R-:W-:Y:S05]  /*6150*/  @!P2 BRA `(.L_x_118) ;  /* 0x000000000020a947 */ /* 0x000fea0003800000 */
[----:B------:R-:W-:Y:S04]  /*6160*/  ISETP.NE.U32.AND P1, PT, R166, RZ, PT ;  /* 0x000000ffa600720c */ /* 0x000fe80003f25070 */
[----:B------:R-:W-:Y:S11]  /*6170*/  ISETP.NE.AND.EX P1, PT, R167, RZ, PT, P1 ;  /* 0x000000ffa700720c */ /* 0x000ff60003f25310 */
[----:B------:R-:W-:Y:S02]  /*6180*/  @!UPT UIADD3 URZ, UPT, UPT, URZ, URZ, URZ ;  /* 0x000000fffffff290 */ /* 0x000fe4000fffe0ff */
[----:B------:R-:W1:Y:S01]  /*6190*/  @P1 LDC.64 R2, c[0x0][0x8a8] ;  /* 0x00022a00ff021b82 */ /* 0x000e620000000a00 */
[----:B------:R-:W-:Y:S04]  /*61a0*/  @P1 IMAD R0, R168, UR36, RZ ;  /* 0x00000024a8001c24 */ /* 0x000fe8000f8e02ff */
[----:B-1----:R-:W-:Y:S05]  /*61b0*/  @P1 IMAD.WIDE R2, R0, 0x4, R2 ;  /* 0x0000000400021825 */ /* 0x002fea00078e0202 */
[----:B-----5:R1:W5:Y:S02]  /*61c0*/  @P1 LDG.E R78, desc[UR40][R2.64] ;  /* 0x00000028024e1981 */ /* 0x020364000c1e1900 */
[----:B-1----:R-:W3:Y:S02]  /*61d0*/  @!P1 LDC R78, c[0x0][0x8a0] ;  /* 0x00022800ff4e9b82 */ /* 0x002ee40000000800 */
.L_x_118:
[----:B------:R-:W-:Y:S09]  /*61e0*/  UISETP.NE.AND UP0, UPT, UR44, URZ, UPT ;  /* 0x000000ff2c00728c */ /* 0x000ff2000bf05270 */
[----:B------:R-:W-:Y:S05]  /*61f0*/  BRA.U !UP0, `(.L_x_119) ;  /* 0x0000000108407547 */ /* 0x000fea000b800000 */
[----:B------:R-:W-:Y:S02]  /*6200*/  ISETP.NE.U32.AND P4, PT, R172, RZ, PT ;  /* 0x000000ffac00720c */ /* 0x000fe40003f85070 */
[----:B------:R-:W-:Y:S02]  /*6210*/  PLOP3.LUT P0, PT, PT, PT, PT, 0x80, 0x8 ;  /* 0x000000000008781c */ /* 0x000fe40003f0f070 */
[----:B------:R-:W-:Y:S11]  /*6220*/  ISETP.NE.AND.EX P4, PT, R173, RZ, PT, P4 ;  /* 0x000000ffad00720c */ /* 0x000ff60003f85340 */
[----:B------:R-:W-:Y:S02]  /*6230*/  @!UPT UIADD3 URZ, UPT, UPT, URZ, URZ, URZ ;  /* 0x000000fffffff290 */ /* 0x000fe4000fffe0ff */
[----:B------:R-:W-:Y:S01]  /*6240*/  @P4 LOP3.LUT P1, RZ, R179, 0xff, RZ, 0xc0, !PT ;  /* 0x000000ffb3ff4812 */ /* 0x000fe2000782c0ff */
[----:B------:R-:W1:Y:S03]  /*6250*/  @P4 LDC.64 R2, c[0x0][0x888] ;  /* 0x00022200ff024b82 */ /* 0x000e660000000a00 */
[----:B------:R-:W-:Y:S02]  /*6260*/  @P4 PLOP3.LUT P0, PT, P1, PT, PT, 0x80, 0x8 ;  /* 0x000000000008481c */ /* 0x000fe40000f0f070 */
[----:B--2--5:R-:W-:Y:S04]  /*6270*/  @P4 FSETP.NEU.AND P1, PT, R129, RZ, PT ;  /* 0x000000ff8100420b */ /* 0x024fe80003f2d000 */
[----:B------:R-:W-:Y:S02]  /*6280*/  @P4 SEL R0, RZ, 0xffffffff, P1 ;  /* 0xffffffffff004807 */ /* 0x000fe40000800000 */
[----:B-1----:R-:W-:Y:S04]  /*6290*/  @P4 ISETP.NE.U32.AND P2, PT, R2, RZ, PT ;  /* 0x000000ff0200420c */ /* 0x002fe80003f45070 */
[----:B------:R-:W-:Y:S04]  /*62a0*/  @P4 ISETP.NE.AND.EX P2, PT, R3, RZ, PT, P2 ;  /* 0x000000ff0300420c */ /* 0x000fe80003f45320 */
[----:B------:R-:W-:Y:S02]  /*62b0*/  @!P0 SEL R0, RZ, 0xffffffff, P2 ;  /* 0xffffffffff008807 */ /* 0x000fe40001000000 */
[----:B------:R-:W-:Y:S02]  /*62c0*/  @!P4 FSETP.EQ.AND P0, PT, R129, RZ, PT ;  /* 0x000000ff8100c20b */ /* 0x000fe40003f02000 */
[----:B------:R-:W-:Y:S04]  /*62d0*/  @P4 LOP3.LUT R0, R0, 0x1, RZ, 0xc0, !PT ;  /* 0x0000000100004812 */ /* 0x000fe800078ec0ff */
[----:B------:R-:W-:Y:S11]  /*62e0*/  @P4 ISETP.EQ.U32.AND P0, PT, R0, 0x1, PT ;  /* 0x000000010000480c */ /* 0x000ff60003f02070 */
[----:B------:R-:W-:Y:S02]  /*62f0*/  @!UPT UIADD3 URZ, UPT, UPT, URZ, URZ, URZ ;  /* 0x000000fffffff290 */ /* 0x000fe4000fffe0ff */
.L_x_119:
[----:B------:R-:W-:Y:S01]  /*6300*/  @!P0 SHF.L.U32 R0, R187, 0x1f, RZ ;  /* 0x0000001fbb008819 */ /* 0x000fe200000006ff */
[----:B------:R-:W-:Y:S01]  /*6310*/  BSSY B1, `(.L_x_120) ;  /* 0x0000038000017945 */ /* 0x000fe20003800000 */
[C---:B------:R-:W-:Y:S01]  /*6320*/  LEA R196, R79.reuse, UR43, 0x3 ;  /* 0x0000002b4fc47c11 */ /* 0x040fe2000f8e18ff */
[----:B------:R-:W-:Y:S01]  /*6330*/  IMAD R80, R79, 0x40, R76 ;  /* 0x000000404f507824 */ /* 0x000fe200078e024c */
[----:B------:R-:W1:Y:S01]  /*6340*/  @!P0 SYNCS.PHASECHK.TRANS64.TRYWAIT P1, [UR43+0x140], R0 ;  /* 0x00014000ff0085a7 */ /* 0x000e62000802112b */
[----:B------:R-:W-:Y:S02]  /*6350*/  SHF.L.U32 R5, R189, 0x1f, RZ ;  /* 0x0000001fbd057819 */ /* 0x000fe400000006ff */
[----:B------:R-:W-:Y:S02]  /*6360*/  CS2R R142, SRZ ;  /* 0x00000000008e7805 */ /* 0x000fe4000001ff00 */
[----:B------:R-:W-:Y:S02]  /*6370*/  PLOP3.LUT P5, PT, PT, PT, PT, 0x8, 0x80 ;  /* 0x000000000080781c */ /* 0x000fe40003fae170 */
[----:B------:R-:W-:Y:S02]  /*6380*/  CS2R R140, SRZ ;  /* 0x00000000008c7805 */ /* 0x000fe4000001ff00 */
[----:B------:R-:W-:Y:S02]  /*6390*/  CS2R R146, SRZ ;  /* 0x0000000000927805 */ /* 0x000fe4000001ff00 */
[----:B------:R-:W-:Y:S02]  /*63a0*/  CS2R R144, SRZ ;  /* 0x0000000000907805 */ /* 0x000fe4000001ff00 */
[----:B------:R-:W-:Y:S02]  /*63b0*/  CS2R R138, SRZ ;  /* 0x00000000008a7805 */ /* 0x000fe4000001ff00 */
[----:B------:R-:W-:Y:S02]  /*63c0*/  CS2R R136, SRZ ;  /* 0x0000000000887805 */ /* 0x000fe4000001ff00 */
[----:B------:R-:W-:Y:S02]  /*63d0*/  CS2R R134, SRZ ;  /* 0x0000000000867805 */ /* 0x000fe4000001ff00 */
[----:B------:R-:W-:Y:S01]  /*63e0*/  CS2R R132, SRZ ;  /* 0x0000000000847805 */ /* 0x000fe2000001ff00 */
[----:B------:R4:W2:Y:S01]  /*63f0*/  SYNCS.PHASECHK.TRANS64.TRYWAIT P4, [R196+URZ+0x180], R5 ;  /* 0x00018005c40075a7 */ /* 0x0008a200080811ff */
[----:B-1----:R-:W-:Y:S01]  /*6400*/  @!P0 PLOP3.LUT P5, PT, P1, PT, PT, 0x8, 0x80 ;  /* 0x000000000080881c */ /* 0x002fe20000fae170 */
[----:B------:R-:W-:Y:S01]  /*6410*/  @!UPT UIADD3 URZ, UPT, UPT, URZ, URZ, URZ ;  /* 0x000000fffffff290 */ /* 0x000fe2000fffe0ff */
[----:B----4-:R-:W-:Y:S11]  /*6420*/  @P0 BRA `(.L_x_121) ;  /* 0x0000000000980947 */ /* 0x010ff60003800000 */
[----:B------:R-:W-:Y:S01]  /*6430*/  ISETP.NE.U32.AND P0, PT, RZ, UR38, PT ;  /* 0x00000026ff007c0c */ /* 0x000fe2000bf05070 */
[----:B------:R-:W-:Y:S01]  /*6440*/  BSSY B0, `(.L_x_122) ;  /* 0x0000016000007945 */ /* 0x000fe20003800000 */
[----:B--2--5:R-:W-:Y:S02]  /*6450*/  FSETP.NEU.AND P2, PT, R129, RZ, PT ;  /* 0x000000ff8100720b */ /* 0x024fe40003f4d000 */
[----:B------:R-:W-:Y:S02]  /*6460*/  CS2R R134, SRZ ;  /* 0x0000000000867805 */ /* 0x000fe4000001ff00 */
[----:B------:R-:W-:Y:S02]  /*6470*/  ISETP.NE.AND.EX P0, PT, RZ, UR39, PT, P0 ;  /* 0x00000027ff007c0c */ /* 0x000fe4000bf05300 */
[----:B------:R-:W-:Y:S02]  /*6480*/  CS2R R132, SRZ ;  /* 0x0000000000847805 */ /* 0x000fe4000001ff00 */
[----:B------:R-:W-:Y:S02]  /*6490*/  LOP3.LUT P1, RZ, R179, 0xff, RZ, 0xc0, !PT ;  /* 0x000000ffb3ff7812 */ /* 0x000fe4000782c0ff */
[----:B------:R-:W-:Y:S02]  /*64a0*/  CS2R R138, SRZ ;  /* 0x00000000008a7805 */ /* 0x000fe4000001ff00 */
[----:B------:R-:W-:Y:S02]  /*64b0*/  SEL R0, RZ, 0xffffffff, P2 ;  /* 0xffffffffff007807 */ /* 0x000fe40001000000 */
[----:B------:R-:W-:Y:S02]  /*64c0*/  CS2R R136, SRZ ;  /* 0x0000000000887805 */ /* 0x000fe4000001ff00 */
[----:B------:R-:W-:Y:S02]  /*64d0*/  SEL R3, RZ, 0xffffffff, P0 ;  /* 0xffffffffff037807 */ /* 0x000fe40000000000 */
[----:B------:R-:W-:Y:S02]  /*64e0*/  CS2R R146, SRZ ;  /* 0x0000000000927805 */ /* 0x000fe4000001ff00 */
[----:B------:R-:W-:Y:S02]  /*64f0*/  CS2R R144, SRZ ;  /* 0x0000000000907805 */ /* 0x000fe4000001ff00 */
[----:B------:R-:W-:Y:S02]  /*6500*/  CS2R R142, SRZ ;  /* 0x00000000008e7805 */ /* 0x000fe4000001ff00 */
[----:B------:R-:W-:Y:S02]  /*6510*/  @P3 SEL R0, R3, R0, !P1 ;  /* 0x0000000003003207 */ /* 0x000fe40004800000 */
[----:B------:R-:W-:Y:S02]  /*6520*/  CS2R R140, SRZ ;  /* 0x00000000008c7805 */ /* 0x000fe4000001ff00 */
[----:B------:R-:W-:Y:S04]  /*6530*/  LOP3.LUT R0, R0, 0x1, RZ, 0xc0, !PT ;  /* 0x0000000100007812 */ /* 0x000fe800078ec0ff */
[----:B------:R-:W-:Y:S01]  /*6540*/  ISETP.NE.U32.AND P0, PT, R0, 0x1, PT ;  /* 0x000000010000780c */ /* 0x000fe20003f05070 */
[----:B------:R-:W-:Y:S01]  /*6550*/  @!UPT UIADD3 URZ, UPT, UPT, URZ, URZ, URZ ;  /* 0x000000fffffff290 */ /* 0x000fe2000fffe0ff */
[----:B------:R-:W-:Y:S11]  /*6560*/  @!P5 BRA `(.L_x_123) ;  /* 0x00000000000cd947 */ /* 0x000ff60003800000 */
[----:B------:R-:W-:Y:S04]  /*6570*/  SHF.L.U32 R3, R187, 0x1f, RZ ;  /* 0x0000001fbb037819 */ /* 0x000fe800000006ff */
[----:B------:R-:W1:Y:S02]  /*6580*/  SYNCS.PHASECHK.TRANS64.TRYWAIT P1, [UR43+0x140], R3 ;  /* 0x00014003ff0075a7 */ /* 0x000e64000802112b */
[----:B-1----:R-:W-:Y:S05]  /*6590*/  @!P1 BRA `(.L_x_124) ;  /* 0x00000084006c9947 */ /* 0x002fea0003800000 */
.L_x_123:
[----:B------:R-:W-:Y:S05]  /*65a0*/  BSYNC B0 ;  /* 0x0000000000007941 */ /* 0x000fea0003800000 */
.L_x_122:
[----:B------:R4:W2:Y:S01]  /*65b0*/  @P0 LDS.128 R132, [R182+UR43+0x400] ;  /* 0x0004002bb6840984 */ /* 0x0008a20008000c00 */
[----:B------:R-:W-:Y:S01]  /*65c0*/  UIADD3 UR4, UPT, UPT, UR43, 0x148, URZ ;  /* 0x000001482b047890 */ /* 0x000fe2000fffe0ff */
[----:B------:R-:W-:Y:S02]  /*65d0*/  LOP3.LUT R187, R187, 0x1, RZ, 0x3c, !PT ;  /* 0x00000001bbbb7812 */ /* 0x000fe400078e3cff */
[----:B------:R4:W1:Y:S01]  /*65e0*/  @P0 LDS.128 R136, [R192+0x10] ;  /* 0x00001000c0880984 */ /* 0x0008620000000c00 */
[----:B------:R-:W-:Y:S03]  /*65f0*/  UPRMT UR4, UR37, 0x654, UR4 ;  /* 0x0000065425047896 */ /* 0x000fe60008000004 */
[----:B------:R4:W1:Y:S04]  /*6600*/  @P0 LDS.128 R144, [R191+0x20] ;  /* 0x00002000bf900984 */ /* 0x0008680000000c00 */
[----:B------:R4:W1:Y:S01]  /*6610*/  @P0 LDS.128 R140, [R190+0x30] ;  /* 0x00003000be8c0984 */ /* 0x0008620000000c00 */
[----:B------:R-:W-:Y:S01]  /*6620*/  @!PT LDS RZ, [RZ] ;  /* 0x00000000fffff984 */ /* 0x000fe20000000800 */
[----:B------:R-:W-:Y:S01]  /*6630*/  @!PT LDS RZ, [RZ] ;  /* 0x00000000fffff984 */ /* 0x000fe20000000800 */
[----:B------:R-:W-:Y:S01]  /*6640*/  @!PT LDS RZ, [RZ] ;  /* 0x00000000fffff984 */ /* 0x000fe20000000800 */
[----:B------:R-:W-:Y:S01]  /*6650*/  @!PT LDS RZ, [RZ] ;  /* 0x00000000fffff984 */ /* 0x000fe20000000800 */
[----:B------:R5:W-:Y:S06]  /*6660*/  MEMBAR.ALL.CTA ;  /* 0x0000000000007992 */ /* 0x000bec0000008000 */
[----:B-----5:R-:W5:Y:S02]  /*6670*/  FENCE.VIEW.ASYNC.S ;  /* 0x00000000000073c6 */ /* 0x020f640000000000 */
[----:B-----5:R-:W-:Y:S01]  /*6680*/  SYNCS.ARRIVE.TRANS64.RED.A1T0 RZ, [UR4], RZ ;  /* 0x000000ffffff79a7 */ /* 0x020fe20008100404 */
.L_x_121:
[----:B------:R-:W-:Y:S05]  /*6690*/  BSYNC B1 ;  /* 0x0000000000017941 */ /* 0x000fea0003800000 */
.L_x_120:
[----:B-1----:R-:W-:Y:S04]  /*66a0*/  SHF.R.U32.HI R0, RZ, 0x15, R80 ;  /* 0x00000015ff007819 */ /* 0x002fe80000011650 */
[----:B------:R-:W-:Y:S01]  /*66b0*/  LOP3.LUT P0, RZ, R0, 0x3, R183, 0x48, !PT ;  /* 0x0000000300ff7812 */ /* 0x000fe200078048b7 */
[----:B------:R-:W-:Y:S01]  /*66c0*/  @!UPT UIADD3 URZ, UPT, UPT, URZ, URZ, URZ ;  /* 0x000000fffffff290 */ /* 0x000fe2000fffe0ff */
[----:B--2---:R-:W-:Y:S11]  /*66d0*/  @P4 BRA `(.L_x_125) ;  /* 0x0000000000084947 */ /* 0x004ff60003800000 */
[----:B------:R-:W1:Y:S02]  /*66e0*/  SYNCS.PHASECHK.TRANS64.TRYWAIT P1, [R196+URZ+0x180], R5 ;  /* 0x00018005c40075a7 */ /* 0x000e6400080211ff */
[----:B-1----:R-:W-:Y:S05]  /*66f0*/  @!P1 BRA `(.L_x_126) ;  /* 0x00000084002c9947 */ /* 0x002fea0003800000 */
.L_x_125:
        /* <DEDUP_REMOVED lines=17> */
.L_x_127:
[----:B------:R-:W-:Y:S05]  /*6810*/  WARPSYNC.ALL ;  /* 0x0000000000007948 */ /* 0x000fea0003800000 */
[----:B------:R-:W-:Y:S01]  /*6820*/  R2UR UR4, R80 ;  /* 0x00000000500472ca */ /* 0x000fe200000e0000 */
[----:B------:R-:W-:Y:S01]  /*6830*/  HFMA2 R80, -RZ, RZ, 3.7421875, 0 ;  /* 0x437c0000ff507431 */ /* 0x000fe200000001ff */
[-C--:B------:R-:W-:Y:S01]  /*6840*/  F2FP.F16.E4M3.UNPACK_B R128, R132.reuse ;  /* 0x00000084ff80723e */ /* 0x080fe200020006ff */
[----:B------:R-:W-:Y:S01]  /*6850*/  BSSY.RECONVERGENT B1, `(.L_x_128) ;  /* 0x00002f4000017945 */ /* 0x000fe20003800200 */
[----:B------:R-:W-:Y:S02]  /*6860*/  F2FP.F16.E4M3.UNPACK_B R164, R132.H1 ;  /* 0x00000084ffa4723e */ /* 0x000fe400030006ff */
[-C--:B------:R-:W-:Y:S01]  /*6870*/  F2FP.F16.E4M3.UNPACK_B R163, R133.reuse ;  /* 0x00000085ffa3723e */ /* 0x080fe200020006ff */
[--C-:B------:R-:W-:Y:S01]  /*6880*/  HADD2.F32 R126, -RZ, R128.reuse.H0_H0 ;  /* 0x20000080ff7e7230 */ /* 0x100fe20000004100 */
[----:B------:R-:W-:Y:S01]  /*6890*/  F2FP.F16.E4M3.UNPACK_B R162, R133.H1 ;  /* 0x00000085ffa2723e */ /* 0x000fe200030006ff */
[----:B------:R-:W-:Y:S01]  /*68a0*/  HADD2.F32 R128, -RZ, R128.H1_H1 ;  /* 0x30000080ff807230 */ /* 0x000fe20000004100 */
[-C--:B------:R-:W-:Y:S01]  /*68b0*/  F2FP.F16.E4M3.UNPACK_B R161, R134.reuse ;  /* 0x00000086ffa1723e */ /* 0x080fe200020006ff */
[--C-:B------:R-:W-:Y:S01]  /*68c0*/  HADD2.F32 R3, -RZ, R164.reuse.H0_H0 ;  /* 0x200000a4ff037230 */ /* 0x100fe20000004100 */
[----:B------:R-:W-:Y:S01]  /*68d0*/  F2FP.F16.E4M3.UNPACK_B R160, R134.H1 ;  /* 0x00000086ffa0723e */ /* 0x000fe200030006ff */
[----:B-1----:R-:W3:Y:S01]  /*68e0*/  LDTM.x64 R4, tmem[UR4] ;  /* 0x00000004000479ee */ /* 0x002ee20008340000 */
[----:B------:R-:W-:Y:S01]  /*68f0*/  HADD2.F32 R0, -RZ, R164.H1_H1 ;  /* 0x300000a4ff007230 */ /* 0x000fe20000004100 */
[-C--:B------:R-:W-:Y:S01]  /*6900*/  F2FP.F16.E4M3.UNPACK_B R159, R135.reuse ;  /* 0x00000087ff9f723e */ /* 0x080fe200020006ff */
[--C-:B------:R-:W-:Y:S01]  /*6910*/  HADD2.F32 R81, -RZ, R163.reuse.H0_H0 ;  /* 0x200000a3ff517230 */ /* 0x100fe20000004100 */
[----:B------:R-:W-:Y:S01]  /*6920*/  F2FP.F16.E4M3.UNPACK_B R158, R135.H1 ;  /* 0x00000087ff9e723e */ /* 0x000fe200030006ff */
        /* <DEDUP_REMOVED lines=17> */
[----:B------:R-:W-:Y:S01]  /*6a40*/  F2FP.F16.E4M3.UNPACK_B R149, R144 ;  /* 0x00000090ff95723e */ /* 0x000fe200020006ff */
[--C-:B------:R-:W-:Y:S02]  /*6a50*/  HADD2.F32 R91, -RZ, R158.reuse.H0_H0 ;  /* 0x2000009eff5b7230 */ /* 0x100fe40000004100 */
[C---:B---3-5:R-:W-:Y:S01]  /*6a60*/  FMUL R4, R78.reuse, R4 ;  /* 0x000000044e047220 */ /* 0x068fe20000400000 */
[C---:B------:R-:W-:Y:S01]  /*6a70*/  FMUL R5, R78.reuse, R5 ;  /* 0x000000054e057220 */ /* 0x040fe20000400000 */
[C---:B------:R-:W-:Y:S01]  /*6a80*/  FMUL R6, R78.reuse, R6 ;  /* 0x000000064e067220 */ /* 0x040fe20000400000 */
[C---:B------:R-:W-:Y:S01]  /*6a90*/  FMUL R7, R78.reuse, R7 ;  /* 0x000000074e077220 */ /* 0x040fe20000400000 */
[C---:B------:R-:W-:Y:S01]  /*6aa0*/  FMUL R8, R78.reuse, R8 ;  /* 0x000000084e087220 */ /* 0x040fe20000400000 */
[C---:B------:R-:W-:Y:S01]  /*6ab0*/  FFMA R4, R129.reuse, R126, R4 ;  /* 0x0000007e81047223 */ /* 0x040fe20000000004 */
        /* <DEDUP_REMOVED lines=18> */
[----:B------:R-:W-:Y:S02]  /*6be0*/  HADD2.F32 R90, -RZ, R158.H1_H1 ;  /* 0x3000009eff5a7230 */ /* 0x000fe40000004100 */
[C---:B------:R-:W-:Y:S01]  /*6bf0*/  FMUL R18, R78.reuse, R18 ;  /* 0x000000124e127220 */ /* 0x040fe20000400000 */
[C---:B------:R-:W-:Y:S01]  /*6c00*/  FFMA R14, R129.reuse, R87, R14 ;  /* 0x00000057810e7223 */ /* 0x040fe2000000000e */
[--C-:B------:R-:W-:Y:S02]  /*6c10*/  HADD2.F32 R93, -RZ, R157.reuse.H0_H0 ;  /* 0x2000009dff5d7230 */ /* 0x100fe40000004100 */
        /* <DEDUP_REMOVED lines=38> */
[----:B------:R-:W-:Y:S01]  /*6e80*/  F2FP.F16.E4M3.UNPACK_B R148, R144.H1 ;  /* 0x00000090ff94723e */ /* 0x000fe200030006ff */
[----:B------:R-:W-:Y:S02]  /*6e90*/  HADD2.F32 R104, -RZ, R151.H1_H1 ;  /* 0x30000097ff687230 */ /* 0x000fe40000004100 */
[C---:B------:R-:W-:Y:S01]  /*6ea0*/  FMUL R32, R78.reuse, R32 ;  /* 0x000000204e207220 */ /* 0x040fe20000400000 */
[C---:B------:R-:W-:Y:S01]  /*6eb0*/  FFMA R28, R129.reuse, R101, R28 ;  /* 0x00000065811c7223 */ /* 0x040fe2000000001c */
[--C-:B------:R-:W-:Y:S02]  /*6ec0*/  HADD2.F32 R107, -RZ, R150.reuse.H0_H0 ;  /* 0x20000096ff6b7230 */ /* 0x100fe40000004100 */
[C---:B------:R-:W-:Y:S01]  /*6ed0*/  FMUL R33, R78.reuse, R33 ;  /* 0x000000214e217220 */ /* 0x040fe20000400000 */
[C---:B------:R-:W-:Y:S01]  /*6ee0*/  FFMA R29, R129.reuse, R100, R29 ;  /* 0x00000064811d7223 */ /* 0x040fe2000000001d */
[----:B------:R-:W-:Y:S01]  /*6ef0*/  F2FP.F16.E4M3.UNPACK_B R144, R145 ;  /* 0x00000091ff90723e */ /* 0x000fe200020006ff */
        /* <DEDUP_REMOVED lines=112> */
[----:B------:R-:W-:Y:S01]  /*7600*/  FMUL R67, R78, R67 ;  /* 0x000000434e437220 */ /* 0x000fe20000400000 */
[C---:B------:R-:W-:Y:S01]  /*7610*/  FFMA R63, R129.reuse, R138, R63 ;  /* 0x0000008a813f7223 */ /* 0x040fe2000000003f */
[----:B------:R-:W-:Y:S01]  /*7620*/  MOV R122, 0x3bbb989d ;  /* 0x3bbb989d007a7802 */ /* 0x000fe20000000f00 */
[C---:B------:R-:W-:Y:S01]  /*7630*/  FFMA R64, R129.reuse, R139, R64 ;  /* 0x0000008b81407223 */ /* 0x040fe20000000040 */
[C---:B------:R-:W-:Y:S01]  /*7640*/  FFMA R65, R129.reuse, R140, R65 ;  /* 0x0000008c81417223 */ /* 0x040fe20000000041 */
[C---:B------:R-:W-:Y:S01]  /*7650*/  FFMA R66, R129.reuse, R141, R66 ;  /* 0x0000008d81427223 */ /* 0x040fe20000000042 */
[----:B------:R-:W-:Y:S01]  /*7660*/  FFMA R67, R129, R142, R67 ;  /* 0x0000008e81437223 */ /* 0x000fe20000000043 */
[----:B------:R-:W-:Y:S01]  /*7670*/  FFMA.SAT R81, R4, -R122, 0.5 ;  /* 0x3f00000004517423 */ /* 0x000fe2000000287a */
[----:B------:R-:W-:Y:S01]  /*7680*/  NOP ;  /* 0x0000000000007918 */ /* 0x000fe20000000000 */
[----:B------:R-:W-:Y:S02]  /*7690*/  IADD3 R196, PT, PT, R196, 0x1a0, RZ ;  /* 0x000001a0c4c47810 */ /* 0x000fe40007ffe0ff */
[----:B------:R-:W-:Y:S01]  /*76a0*/  FFMA.RM R81, R81, R80, 12582913 ;  /* 0x4b40000151517423 */ /* 0x000fe20000004050 */
[----:B------:R-:W-:Y:S02]  /*76b0*/  IADD3 R79, PT, PT, R79, 0x1, RZ ;  /* 0x000000014f4f7810 */ /* 0x000fe40007ffe0ff */
[----:B------:R-:W-:Y:S01]  /*76c0*/  LOP3.LUT R196, R196, 0xfefffff8, RZ, 0xc0, !PT ;  /* 0xfefffff8c4c47812 */ /* 0x000fe200078ec0ff */
[----:B------:R-:W-:Y:S03]  /*76d0*/  FADD R3, R81, -12583039 ;  /* 0xcb40007f51037421 */ /* 0x000fe60000000000 */
[----:B------:R1:W-:Y:S01]  /*76e0*/  SYNCS.ARRIVE.TRANS64.RED.A1T0 RZ, [R196+URZ], RZ ;  /* 0x000000ffc4ff79a7 */ /* 0x0003e200081004ff */
[C---:B------:R-:W-:Y:S04]  /*76f0*/  FFMA R3, R4.reuse, -1.4426950216293334961, -R3 ;  /* 0xbfb8aa3b04037823 */ /* 0x040fe80000000803 */
[----:B------:R-:W-:Y:S01]  /*7700*/  FFMA R3, R4, -1.925963033500011079e-08, R3 ;  /* 0xb2a5706004037823 */ /* 0x000fe20000000003 */
[----:B------:R-:W-:Y:S03]  /*7710*/  FFMA.SAT R83, R5, -R122, 0.5 ;  /* 0x3f00000005537423 */ /* 0x000fe6000000287a */
[----:B------:R-:W2:Y:S01]  /*7720*/  MUFU.EX2 R123, R3 ;  /* 0x00000003007b7308 */ /* 0x000ea20000000800 */
[----:B------:R-:W-:Y:S04]  /*7730*/  FFMA.RM R82, R83, R80, 12582913 ;  /* 0x4b40000153527423 */ /* 0x000fe80000004050 */
[----:B------:R-:W-:Y:S04]  /*7740*/  FADD R0, R82, -12583039 ;  /* 0xcb40007f52007421 */ /* 0x000fe80000000000 */
[C---:B------:R-:W-:Y:S04]  /*7750*/  FFMA R0, R5.reuse, -1.4426950216293334961, -R0 ;  /* 0xbfb8aa3b05007823 */ /* 0x040fe80000000800 */
[----:B------:R-:W-:Y:S01]  /*7760*/  FFMA R0, R5, -1.925963033500011079e-08, R0 ;  /* 0xb2a5706005007823 */ /* 0x000fe20000000000 */
[C---:B------:R-:W-:Y:S03]  /*7770*/  FFMA.SAT R83, R6.reuse, -R122, 0.5 ;  /* 0x3f00000006537423 */ /* 0x040fe6000000287a */
[----:B------:R-:W3:Y:S01]  /*7780*/  MUFU.EX2 R124, R0 ;  /* 0x00000000007c7308 */ /* 0x000ee20000000800 */
[----:B------:R-:W-:Y:S04]  /*7790*/  FFMA.RM R83, R83, R80, 12582913 ;  /* 0x4b40000153537423 */ /* 0x000fe80000004050 */
[----:B------:R-:W-:Y:S04]  /*77a0*/  FADD R5, R83, -12583039 ;  /* 0xcb40007f53057421 */ /* 0x000fe80000000000 */
[C---:B------:R-:W-:Y:S04]  /*77b0*/  FFMA R5, R6.reuse, -1.4426950216293334961, -R5 ;  /* 0xbfb8aa3b06057823 */ /* 0x040fe80000000805 */
[----:B------:R-:W-:Y:S01]  /*77c0*/  FFMA R5, R6, -1.925963033500011079e-08, R5 ;  /* 0xb2a5706006057823 */ /* 0x000fe20000000005 */
[----:B------:R-:W-:Y:S03]  /*77d0*/  FFMA.SAT R85, R7, -R122, 0.5 ;  /* 0x3f00000007557423 */ /* 0x000fe6000000287a */
[----:B------:R-:W4:Y:S01]  /*77e0*/  MUFU.EX2 R125, R5 ;  /* 0x00000005007d7308 */ /* 0x000f220000000800 */
[----:B------:R-:W-:Y:S04]  /*77f0*/  FFMA.RM R84, R85, R80, 12582913 ;  /* 0x4b40000155547423 */ /* 0x000fe80000004050 */
[----:B------:R-:W-:Y:S04]  /*7800*/  FADD R2, R84, -12583039 ;  /* 0xcb40007f54027421 */ /* 0x000fe80000000000 */
[C---:B------:R-:W-:Y:S04]  /*7810*/  FFMA R2, R7.reuse, -1.4426950216293334961, -R2 ;  /* 0xbfb8aa3b07027823 */ /* 0x040fe80000000802 */
[----:B------:R-:W-:Y:S01]  /*7820*/  FFMA R2, R7, -1.925963033500011079e-08, R2 ;  /* 0xb2a5706007027823 */ /* 0x000fe20000000002 */
[C---:B------:R-:W-:Y:S03]  /*7830*/  FFMA.SAT R85, R8.reuse, -R122, 0.5 ;  /* 0x3f00000008557423 */ /* 0x040fe6000000287a */
[----:B------:R-:W1:Y:S01]  /*7840*/  MUFU.EX2 R126, R2 ;  /* 0x00000002007e7308 */ /* 0x000e620000000800 */
[----:B------:R-:W-:Y:S04]  /*7850*/  FFMA.RM R85, R85, R80, 12582913 ;  /* 0x4b40000155557423 */ /* 0x000fe80000004050 */
[----:B------:R-:W-:Y:S04]  /*7860*/  FADD R7, R85, -12583039 ;  /* 0xcb40007f55077421 */ /* 0x000fe80000000000 */
[C---:B------:R-:W-:Y:S04]  /*7870*/  FFMA R7, R8.reuse, -1.4426950216293334961, -R7 ;  /* 0xbfb8aa3b08077823 */ /* 0x040fe80000000807 */
[----:B------:R-:W-:Y:S01]  /*7880*/  FFMA R7, R8, -1.925963033500011079e-08, R7 ;  /* 0xb2a5706008077823 */ /* 0x000fe20000000007 */
[----:B------:R-:W-:Y:S03]  /*7890*/  FFMA.SAT R87, R9, -R122, 0.5 ;  /* 0x3f00000009577423 */ /* 0x000fe6000000287a */
[----:B------:R-:W1:Y:S01]  /*78a0*/  MUFU.EX2 R127, R7 ;  /* 0x00000007007f7308 */ /* 0x000e620000000800 */
[----:B------:R-:W-:Y:S04]  /*78b0*/  FFMA.RM R86, R87, R80, 12582913 ;  /* 0x4b40000157567423 */ /* 0x000fe80000004050 */
[----:B------:R-:W-:Y:S04]  /*78c0*/  FADD R4, R86, -12583039 ;  /* 0xcb40007f56047421 */ /* 0x000fe80000000000 */
[C---:B------:R-:W-:Y:S04]  /*78d0*/  FFMA R4, R9.reuse, -1.4426950216293334961, -R4 ;  /* 0xbfb8aa3b09047823 */ /* 0x040fe80000000804 */
[----:B------:R-:W-:Y:S01]  /*78e0*/  FFMA R4, R9, -1.925963033500011079e-08, R4 ;  /* 0xb2a5706009047823 */ /* 0x000fe20000000004 */
[C---:B------:R-:W-:Y:S03]  /*78f0*/  FFMA.SAT R87, R10.reuse, -R122, 0.5 ;  /* 0x3f0000000a577423 */ /* 0x040fe6000000287a */
[----:B------:R-:W1:Y:S01]  /*7900*/  MUFU.EX2 R128, R4 ;  /* 0x0000000400807308 */ /* 0x000e620000000800 */
[----:B------:R-:W-:Y:S04]  /*7910*/  FFMA.RM R87, R87, R80, 12582913 ;  /* 0x4b40000157577423 */ /* 0x000fe80000004050 */
[C---:B------:R-:W-:Y:S01]  /*7920*/  FADD R9, R87.reuse, -12583039 ;  /* 0xcb40007f57097421 */ /* 0x040fe20000000000 */
[----:B------:R-:W-:Y:S03]  /*7930*/  SHF.L.U32 R87, R87, 0x17, RZ ;  /* 0x0000001757577819 */ /* 0x000fe600000006ff */
[C---:B------:R-:W-:Y:S04]  /*7940*/  FFMA R9, R10.reuse, -1.4426950216293334961, -R9 ;  /* 0xbfb8aa3b0a097823 */ /* 0x040fe80000000809 */
[----:B------:R-:W-:Y:S01]  /*7950*/  FFMA R9, R10, -1.925963033500011079e-08, R9 ;  /* 0xb2a570600a097823 */ /* 0x000fe20000000009 */
[----:B------:R-:W-:Y:S03]  /*7960*/  FFMA.SAT R89, R11, -R122, 0.5 ;  /* 0x3f0000000b597423 */ /* 0x000fe6000000287a */
[----:B------:R-:W1:Y:S01]  /*7970*/  MUFU.EX2 R130, R9 ;  /* 0x0000000900827308 */ /* 0x000e620000000800 */
[----:B------:R-:W-:Y:S04]  /*7980*/  FFMA.RM R88, R89, R80, 12582913 ;  /* 0x4b40000159587423 */ /* 0x000fe80000004050 */
[C---:B------:R-:W-:Y:S01]  /*7990*/  FADD R6, R88.reuse, -12583039 ;  /* 0xcb40007f58067421 */ /* 0x040fe20000000000 */
[----:B------:R-:W-:Y:S03]  /*79a0*/  SHF.L.U32 R88, R88, 0x17, RZ ;  /* 0x0000001758587819 */ /* 0x000fe600000006ff */
        /* <DEDUP_REMOVED lines=161> */
[----:B------:R-:W-:Y:S04]  /*83c0*/  FFMA.SAT R113, R35, -R122, 0.5 ;  /* 0x3f00000023717423 */ /* 0x000fe8000000287a */
[----:B------:R-:W-:Y:S04]  /*83d0*/  FFMA.RM R112, R113, R80, 12582913 ;  /* 0x4b40000171707423 */ /* 0x000fe80000004050 */
[----:B------:R-:W-:Y:S04]  /*83e0*/  FADD R30, R112, -12583039 ;  /* 0xcb40007f701e7421 */ /* 0x000fe80000000000 */
[C---:B------:R-:W-:Y:S04]  /*83f0*/  FFMA R30, R35.reuse, -1.4426950216293334961, -R30 ;  /* 0xbfb8aa3b231e7823 */ /* 0x040fe8000000081e */
[----:B------:R-:W-:Y:S01]  /*8400*/  FFMA R30, R35, -1.925963033500011079e-08, R30 ;  /* 0xb2a57060231e7823 */ /* 0x000fe2000000001e */
[C---:B------:R-:W-:Y:S03]  /*8410*/  FFMA.SAT R113, R36.reuse, -R122, 0.5 ;  /* 0x3f00000024717423 */ /* 0x040fe6000000287a */
[----:B------:R-:W-:Y:S01]  /*8420*/  MUFU.EX2 R154, R30 ;  /* 0x0000001e009a7308 */ /* 0x000fe20000000800 */
[----:B------:R-:W-:Y:S04]  /*8430*/  FFMA.RM R113, R113, R80, 12582913 ;  /* 0x4b40000171717423 */ /* 0x000fe80000004050 */
[C---:B------:R-:W-:Y:S01]  /*8440*/  FADD R35, R113.reuse, -12583039 ;  /* 0xcb40007f71237421 */ /* 0x040fe20000000000 */
[----:B------:R-:W-:Y:S03]  /*8450*/  SHF.L.U32 R113, R113, 0x17, RZ ;  /* 0x0000001771717819 */ /* 0x000fe600000006ff */
[C---:B------:R-:W-:Y:S04]  /*8460*/  FFMA R35, R36.reuse, -1.4426950216293334961, -R35 ;  /* 0xbfb8aa3b24237823 */ /* 0x040fe80000000823 */
[----:B------:R-:W-:Y:S01]  /*8470*/  FFMA R35, R36, -1.925963033500011079e-08, R35 ;  /* 0xb2a5706024237823 */ /* 0x000fe20000000023 */
[----:B------:R-:W-:Y:S04]  /*8480*/  FFMA.SAT R115, R37, -R122, 0.5 ;  /* 0x3f00000025737423 */ /* 0x000fe8000000287a */
[----:B------:R-:W-:Y:S04]  /*8490*/  FFMA.RM R114, R115, R80, 12582913 ;  /* 0x4b40000173727423 */ /* 0x000fe80000004050 */
[C---:B------:R-:W-:Y:S01]  /*84a0*/  FADD R32, R114.reuse, -12583039 ;  /* 0xcb40007f72207421 */ /* 0x040fe20000000000 */
[----:B------:R-:W-:Y:S03]  /*84b0*/  SHF.L.U32 R114, R114, 0x17, RZ ;  /* 0x0000001772727819 */ /* 0x000fe600000006ff */
[C---:B------:R-:W-:Y:S04]  /*84c0*/  FFMA R32, R37.reuse, -1.4426950216293334961, -R32 ;  /* 0xbfb8aa3b25207823 */ /* 0x040fe80000000820 */
[----:B------:R-:W-:Y:S01]  /*84d0*/  FFMA R32, R37, -1.925963033500011079e-08, R32 ;  /* 0xb2a5706025207823 */ /* 0x000fe20000000020 */
[C---:B------:R-:W-:Y:S03]  /*84e0*/  FFMA.SAT R115, R38.reuse, -R122, 0.5 ;  /* 0x3f00000026737423 */ /* 0x040fe6000000287a */
[----:B------:R2:W-:Y:S01]  /*84f0*/  MUFU.EX2 R155, R32 ;  /* 0x00000020009b7308 */ /* 0x0005e20000000800 */
[----:B------:R-:W-:Y:S04]  /*8500*/  FFMA.RM R115, R115, R80, 12582913 ;  /* 0x4b40000173737423 */ /* 0x000fe80000004050 */
[----:B------:R-:W-:Y:S04]  /*8510*/  FADD R37, R115, -12583039 ;  /* 0xcb40007f73257421 */ /* 0x000fe80000000000 */
[C---:B------:R-:W-:Y:S04]  /*8520*/  FFMA R37, R38.reuse, -1.4426950216293334961, -R37 ;  /* 0xbfb8aa3b26257823 */ /* 0x040fe80000000825 */
[----:B------:R-:W-:Y:S01]  /*8530*/  FFMA R37, R38, -1.925963033500011079e-08, R37 ;  /* 0xb2a5706026257823 */ /* 0x000fe20000000025 */
[----:B------:R-:W-:Y:S01]  /*8540*/  FFMA.SAT R117, R39, -R122, 0.5 ;  /* 0x3f00000027757423 */ /* 0x000fe2000000287a */
[----:B--2---:R-:W-:Y:S03]  /*8550*/  SHF.L.U32 R32, R81, 0x17, RZ ;  /* 0x0000001751207819 */ /* 0x004fe600000006ff */
[----:B------:R-:W-:Y:S01]  /*8560*/  FFMA.RM R116, R117, R80, 12582913 ;  /* 0x4b40000175747423 */ /* 0x000fe20000004050 */
[----:B------:R-:W-:Y:S03]  /*8570*/  MUFU.EX2 R37, R37 ;  /* 0x0000002500257308 */ /* 0x000fe60000000800 */
[----:B------:R-:W-:Y:S04]  /*8580*/  FADD R34, R116, -12583039 ;  /* 0xcb40007f74227421 */ /* 0x000fe80000000000 */
[C---:B------:R-:W-:Y:S04]  /*8590*/  FFMA R34, R39.reuse, -1.4426950216293334961, -R34 ;  /* 0xbfb8aa3b27227823 */ /* 0x040fe80000000822 */
[----:B------:R-:W-:Y:S01]  /*85a0*/  FFMA R34, R39, -1.925963033500011079e-08, R34 ;  /* 0xb2a5706027227823 */ /* 0x000fe20000000022 */
[C---:B------:R-:W-:Y:S03]  /*85b0*/  FFMA.SAT R117, R40.reuse, -R122, 0.5 ;  /* 0x3f00000028757423 */ /* 0x040fe6000000287a */
[----:B------:R-:W-:Y:S01]  /*85c0*/  MUFU.EX2 R156, R34 ;  /* 0x00000022009c7308 */ /* 0x000fe20000000800 */
[----:B------:R-:W-:Y:S04]  /*85d0*/  FFMA.RM R117, R117, R80, 12582913 ;  /* 0x4b40000175757423 */ /* 0x000fe80000004050 */
[----:B------:R-:W-:Y:S04]  /*85e0*/  FADD R39, R117, -12583039 ;  /* 0xcb40007f75277421 */ /* 0x000fe80000000000 */
[C---:B------:R-:W-:Y:S04]  /*85f0*/  FFMA R39, R40.reuse, -1.4426950216293334961, -R39 ;  /* 0xbfb8aa3b28277823 */ /* 0x040fe80000000827 */
[----:B------:R-:W-:Y:S01]  /*8600*/  FFMA R39, R40, -1.925963033500011079e-08, R39 ;  /* 0xb2a5706028277823 */ /* 0x000fe20000000027 */
[----:B------:R-:W-:Y:S03]  /*8610*/  FFMA.SAT R119, R41, -R122, 0.5 ;  /* 0x3f00000029777423 */ /* 0x000fe6000000287a */
[----:B------:R-:W-:Y:S01]  /*8620*/  MUFU.EX2 R157, R39 ;  /* 0x00000027009d7308 */ /* 0x000fe20000000800 */
[----:B------:R-:W-:Y:S04]  /*8630*/  FFMA.RM R118, R119, R80, 12582913 ;  /* 0x4b40000177767423 */ /* 0x000fe80000004050 */
[----:B------:R-:W-:Y:S04]  /*8640*/  FADD R36, R118, -12583039 ;  /* 0xcb40007f76247421 */ /* 0x000fe80000000000 */
        /* <DEDUP_REMOVED lines=12> */
[C---:B------:R-:W-:Y:S01]  /*8710*/  FADD R38, R42.reuse, -12583039 ;  /* 0xcb40007f2a267421 */ /* 0x040fe20000000000 */
[----:B------:R-:W-:Y:S03]  /*8720*/  SHF.L.U32 R42, R42, 0x17, RZ ;  /* 0x000000172a2a7819 */ /* 0x000fe600000006ff */
[C---:B------:R-:W-:Y:S04]  /*8730*/  FFMA R38, R43.reuse, -1.4426950216293334961, -R38 ;  /* 0xbfb8aa3b2b267823 */ /* 0x040fe80000000826 */
[----:B------:R-:W-:Y:S01]  /*8740*/  FFMA R38, R43, -1.925963033500011079e-08, R38 ;  /* 0xb2a570602b267823 */ /* 0x000fe20000000026 */
[----:B------:R-:W-:Y:S04]  /*8750*/  FFMA.SAT R43, R44, -R122, 0.5 ;  /* 0x3f0000002c2b7423 */ /* 0x000fe8000000287a */
[----:B------:R-:W-:Y:S04]  /*8760*/  FFMA.RM R120, R43, R80, 12582913 ;  /* 0x4b4000012b787423 */ /* 0x000fe80000004050 */
[----:B------:R-:W-:Y:S04]  /*8770*/  FADD R43, R120, -12583039 ;  /* 0xcb40007f782b7421 */ /* 0x000fe80000000000 */
        /* <DEDUP_REMOVED lines=32> */
[C---:B------:R-:W-:Y:S04]  /*8980*/  FFMA.SAT R49, R50.reuse, -R122, 0.5 ;  /* 0x3f00000032317423 */ /* 0x040fe8000000287a */
[----:B------:R-:W-:Y:S01]  /*8990*/  FFMA.RM R49, R49, R80, 12582913 ;  /* 0x4b40000131317423 */ /* 0x000fe20000004050 */
[----:B------:R-:W-:Y:S03]  /*89a0*/  MUFU.EX2 R2, R2 ;  /* 0x0000000200027308 */ /* 0x000fe60000000800 */
[----:B------:R-:W-:Y:S04]  /*89b0*/  FADD R5, R49, -12583039 ;  /* 0xcb40007f31057421 */ /* 0x000fe80000000000 */
[C---:B------:R-:W-:Y:S04]  /*89c0*/  FFMA R5, R50.reuse, -1.4426950216293334961, -R5 ;  /* 0xbfb8aa3b32057823 */ /* 0x040fe80000000805 */
[----:B------:R-:W-:Y:S01]  /*89d0*/  FFMA R5, R50, -1.925963033500011079e-08, R5 ;  /* 0xb2a5706032057823 */ /* 0x000fe20000000005 */
[----:B------:R-:W-:Y:S03]  /*89e0*/  FFMA.SAT R7, R51, -R122, 0.5 ;  /* 0x3f00000033077423 */ /* 0x000fe6000000287a */
        /* <DEDUP_REMOVED lines=26> */
[----:B------:R-:W-:Y:S04]  /*8b90*/  FFMA.SAT R11, R55, -R122, 0.5 ;  /* 0x3f000000370b7423 */ /* 0x000fe8000000287a */
[----:B------:R-:W-:Y:S01]  /*8ba0*/  FFMA.RM R54, R11, R80, 12582913 ;  /* 0x4b4000010b367423 */ /* 0x000fe20000004050 */
[----:B------:R-:W-:Y:S03]  /*8bb0*/  MUFU.EX2 R9, R9 ;  /* 0x0000000900097308 */ /* 0x000fe60000000800 */
        /* <DEDUP_REMOVED lines=27> */
[C---:B------:R-:W-:Y:S01]  /*8d70*/  FFMA.SAT R25, R60.reuse, -R122, 0.5 ;  /* 0x3f0000003c197423 */ /* 0x040fe2000000287a */
[----:B------:R-:W2:Y:S03]  /*8d80*/  MUFU.EX2 R59, R33 ;  /* 0x00000021003b7308 */ /* 0x000ea60000000800 */
[----:B------:R-:W-:Y:S04]  /*8d90*/  FFMA.RM R25, R25, R80, 12582913 ;  /* 0x4b40000119197423 */ /* 0x000fe80000004050 */
[----:B------:R-:W-:Y:S03]  /*8da0*/  FADD R15, R25, -12583039 ;  /* 0xcb40007f190f7421 */ /* 0x000fe60000000000 */
[----:B------:R-:W-:Y:S01]  /*8db0*/  MUFU.EX2 R12, R12 ;  /* 0x0000000c000c7308 */ /* 0x000fe20000000800 */
[C---:B------:R-:W-:Y:S04]  /*8dc0*/  FFMA R15, R60.reuse, -1.4426950216293334961, -R15 ;  /* 0xbfb8aa3b3c0f7823 */ /* 0x040fe8000000080f */
[----:B------:R-:W-:Y:S01]  /*8dd0*/  FFMA R15, R60, -1.925963033500011079e-08, R15 ;  /* 0xb2a570603c0f7823 */ /* 0x000fe2000000000f */
[----:B------:R-:W-:Y:S04]  /*8de0*/  FFMA.SAT R17, R61, -R122, 0.5 ;  /* 0x3f0000003d117423 */ /* 0x000fe8000000287a */
[----:B------:R-:W2:Y:S01]  /*8df0*/  MUFU.EX2 R60, R35 ;  /* 0x00000023003c7308 */ /* 0x000ea20000000800 */
[----:B------:R-:W-:Y:S04]  /*8e00*/  FFMA.RM R26, R17, R80, 12582913 ;  /* 0x4b400001111a7423 */ /* 0x000fe80000004050 */
[----:B------:R-:W-:Y:S05]  /*8e10*/  FADD R14, R26, -12583039 ;  /* 0xcb40007f1a0e7421 */ /* 0x000fea0000000000 */
[----:B------:R-:W-:Y:S01]  /*8e20*/  MUFU.EX2 R15, R15 ;  /* 0x0000000f000f7308 */ /* 0x000fe20000000800 */
        /* <DEDUP_REMOVED lines=22> */
[----:B------:R3:W2:Y:S01]  /*8f90*/  MUFU.EX2 R64, R43 ;  /* 0x0000002b00407308 */ /* 0x0006a20000000800 */
[----:B------:R-:W-:Y:S04]  /*8fa0*/  FFMA.RM R30, R21, R80, 12582913 ;  /* 0x4b400001151e7423 */ /* 0x000fe80000004050 */
[----:B------:R-:W-:Y:S05]  /*8fb0*/  FADD R18, R30, -12583039 ;  /* 0xcb40007f1e127421 */ /* 0x000fea0000000000 */
[----:B------:R-:W-:Y:S01]  /*8fc0*/  MUFU.EX2 R19, R19 ;  /* 0x0000001300137308 */ /* 0x000fe20000000800 */
[C---:B------:R-:W-:Y:S04]  /*8fd0*/  FFMA R18, R65.reuse, -1.4426950216293334961, -R18 ;  /* 0xbfb8aa3b41127823 */ /* 0x040fe80000000812 */
[----:B------:R-:W-:Y:S01]  /*8fe0*/  FFMA R18, R65, -1.925963033500011079e-08, R18 ;  /* 0xb2a5706041127823 */ /* 0x000fe20000000012 */
[----:B------:R-:W-:Y:S04]  /*8ff0*/  FFMA.SAT R31, R66, -R122, 0.5 ;  /* 0x3f000000421f7423 */ /* 0x000fe8000000287a */
[----:B------:R-:W2:Y:S01]  /*9000*/  MUFU.EX2 R65, R45 ;  /* 0x0000002d00417308 */ /* 0x000ea20000000800 */
[----:B---3--:R-:W-:Y:S01]  /*9010*/  SHF.L.U32 R43, R112, 0x17, RZ ;  /* 0x00000017702b7819 */ /* 0x008fe200000006ff */
[----:B------:R-:W-:Y:S04]  /*9020*/  FFMA.RM R31, R31, R80, 12582913 ;  /* 0x4b4000011f1f7423 */ /* 0x000fe80000004050 */
[----:B------:R-:W-:Y:S04]  /*9030*/  FADD R21, R31, -12583039 ;  /* 0xcb40007f1f157421 */ /* 0x000fe80000000000 */
[----:B------:R-:W-:Y:S01]  /*9040*/  MUFU.EX2 R18, R18 ;  /* 0x0000001200127308 */ /* 0x000fe20000000800 */
[C---:B------:R-:W-:Y:S04]  /*9050*/  FFMA R21, R66.reuse, -1.4426950216293334961, -R21 ;  /* 0xbfb8aa3b42157823 */ /* 0x040fe80000000815 */
[----:B------:R-:W-:Y:S01]  /*9060*/  FFMA R21, R66, -1.925963033500011079e-08, R21 ;  /* 0xb2a5706042157823 */ /* 0x000fe20000000015 */
[----:B------:R-:W-:Y:S04]  /*9070*/  FFMA.SAT R33, R67, -R122, 0.5 ;  /* 0x3f00000043217423 */ /* 0x000fe8000000287a */
[----:B------:R3:W2:Y:S01]  /*9080*/  MUFU.EX2 R66, R3 ;  /* 0x0000000300427308 */ /* 0x0006a20000000800 */
[----:B------:R-:W-:Y:S01]  /*9090*/  FFMA.RM R80, R33, R80, 12582913 ;  /* 0x4b40000121507423 */ /* 0x000fe20000004050 */
[----:B------:R-:W-:Y:S03]  /*90a0*/  SHF.L.U32 R33, R86, 0x17, RZ ;  /* 0x0000001756217819 */ /* 0x000fe600000006ff */
[----:B------:R-:W-:Y:S05]  /*90b0*/  FADD R20, R80, -12583039 ;  /* 0xcb40007f50147421 */ /* 0x000fea0000000000 */
[----:B------:R-:W2:Y:S01]  /*90c0*/  MUFU.EX2 R21, R21 ;  /* 0x0000001500157308 */ /* 0x000ea20000000800 */
[C---:B------:R-:W-:Y:S04]  /*90d0*/  FFMA R20, R67.reuse, -1.4426950216293334961, -R20 ;  /* 0xbfb8aa3b43147823 */ /* 0x040fe80000000814 */
[----:B------:R-:W-:Y:S01]  /*90e0*/  FFMA R20, R67, -1.925963033500011079e-08, R20 ;  /* 0xb2a5706043147823 */ /* 0x000fe20000000014 */
[----:B------:R-:W-:Y:S01]  /*90f0*/  FFMA R39, R123, R32, 1 ;  /* 0x3f8000007b277423 */ /* 0x000fe20000000020 */
[----:B---3--:R-:W-:Y:S02]  /*9100*/  SHF.L.U32 R3, R82, 0x17, RZ ;  /* 0x0000001752037819 */ /* 0x008fe400000006ff */
[----:B------:R-:W-:Y:S02]  /*9110*/  SHF.L.U32 R82, R83, 0x17, RZ ;  /* 0x0000001753527819 */ /* 0x000fe400000006ff */
[----:B------:R-:W-:Y:S01]  /*9120*/  IADD3 R0, PT, PT, R39, 0x1800000, RZ ;  /* 0x0180000027007810 */ /* 0x000fe20007ffe0ff */
[----:B------:R-:W-:Y:S01]  /*9130*/  FFMA R3, R124, R3, 1 ;  /* 0x3f8000007c037423 */ /* 0x000fe20000000003 */
[----:B------:R-:W-:Y:S01]  /*9140*/  SHF.L.U32 R124, R85, 0x17, RZ ;  /* 0x00000017557c7819 */ /* 0x000fe200000006ff */
[----:B----4-:R-:W-:Y:S01]  /*9150*/  FFMA R82, R125, R82, 1 ;  /* 0x3f8000007d527423 */ /* 0x010fe20000000052 */
[----:B-1----:R-:W-:Y:S01]  /*9160*/  FFMA R5, R126, R5, 1 ;  /* 0x3f8000007e057423 */ /* 0x002fe20000000005 */
[----:B------:R-:W-:Y:S01]  /*9170*/  LOP3.LUT R0, R0, 0x7f800000, RZ, 0xc0, !PT ;  /* 0x7f80000000007812 */ /* 0x000fe200078ec0ff */
[----:B------:R-:W1:Y:S01]  /*9180*/  MUFU.EX2 R20, R20 ;  /* 0x0000001400147308 */ /* 0x000e620000000800 */
[----:B------:R-:W-:Y:S01]  /*9190*/  FFMA R124, R127, R124, 1 ;  /* 0x3f8000007f7c7423 */ /* 0x000fe2000000007c */
        /* <DEDUP_REMOVED lines=8> */
[----:B------:R-:W-:Y:S01]  /*9220*/  ISETP.GT.U32.AND P0, PT, R0, 0x1ffffff, PT ;  /* 0x01ffffff0000780c */ /* 0x000fe20003f04070 */
[----:B------:R-:W-:Y:S01]  /*9230*/  FFMA R123, R137, R94, 1 ;  /* 0x3f800000897b7423 */ /* 0x000fe2000000005e */
[----:B------:R-:W-:Y:S01]  /*9240*/  FFMA R90, R138, R95, 1 ;  /* 0x3f8000008a5a7423 */ /* 0x000fe2000000005f */
[----:B------:R-:W-:Y:S01]  /*9250*/  SHF.L.U32 R0, R100, 0x17, RZ ;  /* 0x0000001764007819 */ /* 0x000fe200000006ff */
        /* <DEDUP_REMOVED lines=22> */
[----:B--2---:R-:W-:Y:S01]  /*93c0*/  FFMA R32, R59, R32, 1 ;  /* 0x3f8000003b207423 */ /* 0x004fe20000000020 */
        /* <DEDUP_REMOVED lines=8> */
[----:B------:R-:W-:Y:S01]  /*9450*/  SHF.L.U32 R7, R120, 0x17, RZ ;  /* 0x0000001778077819 */ /* 0x000fe200000006ff */
[----:B------:R-:W-:Y:S01]  /*9460*/  FFMA R94, R157, R94, 1 ;  /* 0x3f8000009d5e7423 */ /* 0x000fe2000000005e */
[----:B------:R-:W-:Y:S01]  /*9470*/  FFMA R83, R158, R83, 1 ;  /* 0x3f8000009e537423 */ /* 0x000fe20000000053 */
[----:B------:R-:W-:Y:S01]  /*9480*/  FFMA R40, R41, R40, 1 ;  /* 0x3f80000029287423 */ /* 0x000fe20000000028 */
[----:B------:R-:W-:Y:S01]  /*9490*/  FFMA R41, R63, R42, 1 ;  /* 0x3f8000003f297423 */ /* 0x000fe2000000002a */
[----:B------:R-:W-:Y:S01]  /*94a0*/  SHF.L.U32 R63, R30, 0x17, RZ ;  /* 0x000000171e3f7819 */ /* 0x000fe200000006ff */
        /* <DEDUP_REMOVED lines=35> */
[----:B-1----:R-:W-:Y:S01]  /*96e0*/  FFMA R65, R20, R65, 1 ;  /* 0x3f80000014417423 */ /* 0x002fe20000000041 */
[----:B------:R-:W-:Y:S06]  /*96f0*/  @P0 BRA `(.L_x_129) ;  /* 0x0000000000140947 */ /* 0x000fec0003800000 */
[----:B------:R-:W-:Y:S02]  /*9700*/  MOV R105, R39 ;  /* 0x0000002700697202 */ /* 0x000fe40000000f00 */
[----:B------:R-:W-:Y:S02]  /*9710*/  MOV R104, 0x9730 ;  /* 0x0000973000687802 */ /* 0x000fe40000000f00 */
[----:B------:R-:W-:Y:S05]  /*9720*/  CALL.REL.NOINC `($__internal_3_$__cuda_sm20_rcp_rn_f32_slowpath) ;  /* 0x0000005400587944 */ /* 0x000fea0003c00000 */
[----:B------:R-:W-:Y:S01]  /*9730*/  MOV R0, R64 ;  /* 0x0000004000007202 */ /* 0x000fe20000000f00 */
[----:B------:R-:W-:Y:S05]  /*9740*/  BRA `(.L_x_130) ;  /* 0x0000000000107947 */ /* 0x000fea0003800000 */
.L_x_129:
[----:B------:R-:W1:Y:S02]  /*9750*/  MUFU.RCP R0, R39 ;  /* 0x0000002700007308 */ /* 0x000e640000001000 */
[----:B-1----:R-:W-:Y:S04]  /*9760*/  FFMA R2, R39, R0, -1 ;  /* 0xbf80000027027423 */ /* 0x002fe80000000000 */
[----:B------:R-:W-:Y:S04]  /*9770*/  FADD.FTZ R7, -R2, -RZ ;  /* 0x800000ff02077221 */ /* 0x000fe80000010100 */
[----:B------:R-:W-:Y:S07]  /*9780*/  FFMA R0, R0, R7, R0 ;  /* 0x0000000700007223 */ /* 0x000fee0000000000 */
.L_x_130:
[----:B------:R-:W-:Y:S05]  /*9790*/  BSYNC.RECONVERGENT B1 ;  /* 0x0000000000017941 */ /* 0x000fea0003800200 */
.L_x_128:
[----:B------:R-:W-:Y:S01]  /*97a0*/  VIADD R2, R3, 0x1800000 ;  /* 0x0180000003027836 */ /* 0x000fe20000000000 */
[----:B------:R-:W-:Y:S04]  /*97b0*/  BSSY.RECONVERGENT B1, `(.L_x_131) ;  /* 0x000000e000017945 */ /* 0x000fe80003800200 */
[----:B------:R-:W-:Y:S04]  /*97c0*/  LOP3.LUT R2, R2, 0x7f800000, RZ, 0xc0, !PT ;  /* 0x7f80000002027812 */ /* 0x000fe800078ec0ff */
[----:B------:R-:W-:Y:S11]  /*97d0*/  ISETP.GT.U32.AND P0, PT, R2, 0x1ffffff, PT ;  /* 0x01ffffff0200780c */ /* 0x000ff60003f04070 */
[----:B------:R-:W-:Y:S02]  /*97e0*/  @!UPT UIADD3 URZ, UPT, UPT, URZ, URZ, URZ ;  /* 0x000000fffffff290 */ /* 0x000fe4000fffe0ff */
[----:B------:R-:W-:Y:S05]  /*97f0*/  @P0 BRA `(.L_x_132) ;  /* 0x0000000000140947 */ /* 0x000fea0003800000 */
[----:B------:R-:W-:Y:S02]  /*9800*/  MOV R105, R3 ;  /* 0x0000000300697202 */ /* 0x000fe40000000f00 */
[----:B------:R-:W-:Y:S02]  /*9810*/  MOV R104, 0x9830 ;  /* 0x0000983000687802 */ /* 0x000fe40000000f00 */
[----:B------:R-:W-:Y:S05]  /*9820*/  CALL.REL.NOINC `($__internal_3_$__cuda_sm20_rcp_rn_f32_slowpath) ;  /* 0x0000005400187944 */ /* 0x000fea0003c00000 */
[----:B------:R-:W-:Y:S01]  /*9830*/  MOV R2, R64 ;  /* 0x0000004000027202 */ /* 0x000fe20000000f00 */
[----:B------:R-:W-:Y:S05]  /*9840*/  BRA `(.L_x_133) ;  /* 0x0000000000107947 */ /* 0x000fea0003800000 */
.L_x_132:
[----:B------:R-:W1:Y:S02]  /*9850*/  MUFU.RCP R2, R3 ;  /* 0x0000000300027308 */ /* 0x000e640000001000 */
[----:B-1----:R-:W-:Y:S04]  /*9860*/  FFMA R4, R3, R2, -1 ;  /* 0xbf80000003047423 */ /* 0x002fe80000000002 */
[----:B------:R-:W-:Y:S04]  /*9870*/  FADD.FTZ R7, -R4, -RZ ;  /* 0x800000ff04077221 */ /* 0x000fe80000010100 */
[----:B------:R-:W-:Y:S07]  /*9880*/  FFMA R2, R2, R7, R2 ;  /* 0x0000000702027223 */ /* 0x000fee0000000002 */
.L_x_133:
[----:B------:R-:W-:Y:S05]  /*9890*/  BSYNC.RECONVERGENT B1 ;  /* 0x0000000000017941 */ /* 0x000fea0003800200 */
.L_x_131:
        /* <DEDUP_REMOVED lines=11> */
.L_x_135:
[----:B------:R-:W1:Y:S02]  /*9950*/  MUFU.RCP R3, R82 ;  /* 0x0000005200037308 */ /* 0x000e640000001000 */
[----:B-1----:R-:W-:Y:S04]  /*9960*/  FFMA R4, R82, R3, -1 ;  /* 0xbf80000052047423 */ /* 0x002fe80000000003 */
[----:B------:R-:W-:Y:S04]  /*9970*/  FADD.FTZ R4, -R4, -RZ ;  /* 0x800000ff04047221 */ /* 0x000fe80000010100 */
[----:B------:R-:W-:Y:S07]  /*9980*/  FFMA R3, R3, R4, R3 ;  /* 0x0000000403037223 */ /* 0x000fee0000000003 */
.L_x_136:
[----:B------:R-:W-:Y:S05]  /*9990*/  BSYNC.RECONVERGENT B1 ;  /* 0x0000000000017941 */ /* 0x000fea0003800200 */
.L_x_134:
        /* <DEDUP_REMOVED lines=11> */
.L_x_138:
[----:B------:R-:W1:Y:S02]  /*9a50*/  MUFU.RCP R4, R5 ;  /* 0x0000000500047308 */ /* 0x000e640000001000 */
[----:B-1----:R-:W-:Y:S04]  /*9a60*/  FFMA R6, R5, R4, -1 ;  /* 0xbf80000005067423 */ /* 0x002fe80000000004 */
[----:B------:R-:W-:Y:S04]  /*9a70*/  FADD.FTZ R7, -R6, -RZ ;  /* 0x800000ff06077221 */ /* 0x000fe80000010100 */
[----:B------:R-:W-:Y:S07]  /*9a80*/  FFMA R4, R4, R7, R4 ;  /* 0x0000000704047223 */ /* 0x000fee0000000004 */
.L_x_139:
[----:B------:R-:W-:Y:S05]  /*9a90*/  BSYNC.RECONVERGENT B1 ;  /* 0x0000000000017941 */ /* 0x000fea0003800200 */
.L_x_137:
        /* <DEDUP_REMOVED lines=11> */
.L_x_141:
[----:B------:R-:W1:Y:S02]  /*9b50*/  MUFU.RCP R5, R124 ;  /* 0x0000007c00057308 */ /* 0x000e640000001000 */
[----:B-1----:R-:W-:Y:S04]  /*9b60*/  FFMA R6, R124, R5, -1 ;  /* 0xbf8000007c067423 */ /* 0x002fe80000000005 */
[----:B------:R-:W-:Y:S04]  /*9b70*/  FADD.FTZ R6, -R6, -RZ ;  /* 0x800000ff06067221 */ /* 0x000fe80000010100 */
[----:B------:R-:W-:Y:S07]  /*9b80*/  FFMA R5, R5, R6, R5 ;  /* 0x0000000605057223 */ /* 0x000fee0000000005 */
.L_x_142:
[----:B------:R-:W-:Y:S05]  /*9b90*/  BSYNC.RECONVERGENT B1 ;  /* 0x0000000000017941 */ /* 0x000fea0003800200 */
.L_x_140:
        /* <DEDUP_REMOVED lines=11> */
.L_x_144:
[----:B------:R-:W1:Y:S02]  /*9c50*/  MUFU.RCP R6, R127 ;  /* 0x0000007f00067308 */ /* 0x000e640000001000 */
[----:B-1----:R-:W-:Y:S04]  /*9c60*/  FFMA R7, R127, R6, -1 ;  /* 0xbf8000007f077423 */ /* 0x002fe80000000006 */
[----:B------:R-:W-:Y:S04]  /*9c70*/  FADD.FTZ R7, -R7, -RZ ;  /* 0x800000ff07077221 */ /* 0x000fe80000010100 */
[----:B------:R-:W-:Y:S07]  /*9c80*/  FFMA R6, R6, R7, R6 ;  /* 0x0000000706067223 */ /* 0x000fee0000000006 */
.L_x_145:
[----:B------:R-:W-:Y:S05]  /*9c90*/  BSYNC.RECONVERGENT B1 ;  /* 0x0000000000017941 */ /* 0x000fea0003800200 */
.L_x_143:
        /* <DEDUP_REMOVED lines=11> */
.L_x_147:
[----:B------:R-:W1:Y:S02]  /*9d50*/  MUFU.RCP R7, R62 ;  /* 0x0000003e00077308 */ /* 0x000e640000001000 */
[----:B-1----:R-:W-:Y:S04]  /*9d60*/  FFMA R8, R62, R7, -1 ;  /* 0xbf8000003e087423 */ /* 0x002fe80000000007 */
[----:B------:R-:W-:Y:S04]  /*9d70*/  FADD.FTZ R8, -R8, -RZ ;  /* 0x800000ff08087221 */ /* 0x000fe80000010100 */
[----:B------:R-:W-:Y:S07]  /*9d80*/  FFMA R7, R7, R8, R7 ;  /* 0x0000000807077223 */ /* 0x000fee0000000007 */
.L_x_148:
[----:B------:R-:W-:Y:S05]  /*9d90*/  BSYNC.RECONVERGENT B1 ;  /* 0x0000000000017941 */ /* 0x000fea0003800200 */
.L_x_146:
        /* <DEDUP_REMOVED lines=11> */
.L_x_150:
[----:B------:R-:W1:Y:S02]  /*9e50*/  MUFU.RCP R8, R35 ;  /* 0x0000002300087308 */ /* 0x000e640000001000 */
[----:B-1----:R-:W-:Y:S04]  /*9e60*/  FFMA R9, R35, R8, -1 ;  /* 0xbf80000023097423 */ /* 0x002fe80000000008 */
[----:B------:R-:W-:Y:S04]  /*9e70*/  FADD.FTZ R9, -R9, -RZ ;  /* 0x800000ff09097221 */ /* 0x000fe80000010100 */
[----:B------:R-:W-:Y:S07]  /*9e80*/  FFMA R8, R8, R9, R8 ;  /* 0x0000000908087223 */ /* 0x000fee0000000008 */
.L_x_151:
[----:B------:R-:W-:Y:S05]  /*9e90*/  BSYNC.RECONVERGENT B1 ;  /* 0x0000000000017941 */ /* 0x000fea0003800200 */
.L_x_149:
        /* <DEDUP_REMOVED lines=11> */
.L_x_153:
[----:B------:R-:W1:Y:S02]  /*9f50*/  MUFU.RCP R9, R122 ;  /* 0x0000007a00097308 */ /* 0x000e640000001000 */
[----:B-1----:R-:W-:Y:S04]  /*9f60*/  FFMA R10, R122, R9, -1 ;  /* 0xbf8000007a0a7423 */ /* 0x002fe80000000009 */
[----:B------:R-:W-:Y:S04]  /*9f70*/  FADD.FTZ R10, -R10, -RZ ;  /* 0x800000ff0a0a7221 */ /* 0x000fe80000010100 */
[----:B------:R-:W-:Y:S07]  /*9f80*/  FFMA R9, R9, R10, R9 ;  /* 0x0000000a09097223 */ /* 0x000fee0000000009 */
.L_x_154:
[----:B------:R-:W-:Y:S05]  /*9f90*/  BSYNC.RECONVERGENT B1 ;  /* 0x0000000000017941 */ /* 0x000fea0003800200 */
.L_x_152:
        /* <DEDUP_REMOVED lines=11> */
.L_x_156:
[----:B------:R-:W1:Y:S02]  /*a050*/  MUFU.RCP R10, R125 ;  /* 0x0000007d000a7308 */ /* 0x000e640000001000 */
[----:B-1----:R-:W-:Y:S04]  /*a060*/  FFMA R11, R125, R10, -1 ;  /* 0xbf8000007d0b7423 */ /* 0x002fe8000000000a */
[----:B------:R-:W-:Y:S04]  /*a070*/  FADD.FTZ R11, -R11, -RZ ;  /* 0x800000ff0b0b7221 */ /* 0x000fe80000010100 */
[----:B------:R-:W-:Y:S07]  /*a080*/  FFMA R10, R10, R11, R10 ;  /* 0x0000000b0a0a7223 */ /* 0x000fee000000000a */
.L_x_157:
[----:B------:R-:W-:Y:S05]  /*a090*/  BSYNC.RECONVERGENT B1 ;  /* 0x0000000000017941 */ /* 0x000fea0003800200 */
.L_x_155:
        /* <DEDUP_REMOVED lines=11> */
.L_x_159:
[----:B------:R-:W1:Y:S02]  /*a150*/  MUFU.RCP R11, R58 ;  /* 0x0000003a000b7308 */ /* 0x000e640000001000 */
[----:B-1----:R-:W-:Y:S04]  /*a160*/  FFMA R12, R58, R11, -1 ;  /* 0xbf8000003a0c7423 */ /* 0x002fe8000000000b */
[----:B------:R-:W-:Y:S04]  /*a170*/  FADD.FTZ R12, -R12, -RZ ;  /* 0x800000ff0c0c7221 */ /* 0x000fe80000010100 */
[----:B------:R-:W-:Y:S07]  /*a180*/  FFMA R11, R11, R12, R11 ;  /* 0x0000000c0b0b7223 */ /* 0x000fee000000000b */
.L_x_160:
[----:B------:R-:W-:Y:S05]  /*a190*/  BSYNC.RECONVERGENT B1 ;  /* 0x0000000000017941 */ /* 0x000fea0003800200 */
.L_x_158:
        /* <DEDUP_REMOVED lines=11> */
.L_x_162:
[----:B------:R-:W1:Y:S02]  /*a250*/  MUFU.RCP R12, R61 ;  /* 0x0000003d000c7308 */ /* 0x000e640000001000 */
[----:B-1----:R-:W-:Y:S04]  /*a260*/  FFMA R13, R61, R12, -1 ;  /* 0xbf8000003d0d7423 */ /* 0x002fe8000000000c */
[----:B------:R-:W-:Y:S04]  /*a270*/  FADD.FTZ R13, -R13, -RZ ;  /* 0x800000ff0d0d7221 */ /* 0x000fe80000010100 */
[----:B------:R-:W-:Y:S07]  /*a280*/  FFMA R12, R12, R13, R12 ;  /* 0x0000000d0c0c7223 */ /* 0x000fee000000000c */
.L_x_163:
[----:B------:R-:W-:Y:S05]  /*a290*/  BSYNC.RECONVERGENT B1 ;  /* 0x0000000000017941 */ /* 0x000fea0003800200 */
.L_x_161:
        /* <DEDUP_REMOVED lines=11> */
.L_x_165:
[----:B------:R-:W1:Y:S02]  /*a350*/  MUFU.RCP R13, R92 ;  /* 0x0000005c000d7308 */ /* 0x000e640000001000 */
[----:B-1----:R-:W-:Y:S04]  /*a360*/  FFMA R14, R92, R13, -1 ;  /* 0xbf8000005c0e7423 */ /* 0x002fe8000000000d */
[----:B------:R-:W-:Y:S04]  /*a370*/  FADD.FTZ R14, -R14, -RZ ;  /* 0x800000ff0e0e7221 */ /* 0x000fe80000010100 */
[----:B------:R-:W-:Y:S07]  /*a380*/  FFMA R13, R13, R14, R13 ;  /* 0x0000000e0d0d7223 */ /* 0x000fee000000000d */
.L_x_166:
[----:B------:R-:W-:Y:S05]  /*a390*/  BSYNC.RECONVERGENT B1 ;  /* 0x0000000000017941 */ /* 0x000fea0003800200 */
.L_x_164:
        /* <DEDUP_REMOVED lines=11> */
.L_x_168:
[----:B------:R-:W1:Y:S02]  /*a450*/  MUFU.RCP R14, R123 ;  /* 0x0000007b000e7308 */ /* 0x000e640000001000 */
[----:B-1----:R-:W-:Y:S04]  /*a460*/  FFMA R15, R123, R14, -1 ;  /* 0xbf8000007b0f7423 */ /* 0x002fe8000000000e */
[----:B------:R-:W-:Y:S04]  /*a470*/  FADD.FTZ R15, -R15, -RZ ;  /* 0x800000ff0f0f7221 */ /* 0x000fe80000010100 */
[----:B------:R-:W-:Y:S07]  /*a480*/  FFMA R14, R14, R15, R14 ;  /* 0x0000000f0e0e7223 */ /* 0x000fee000000000e */
.L_x_169:
[----:B------:R-:W-:Y:S05]  /*a490*/  BSYNC.RECONVERGENT B1 ;  /* 0x0000000000017941 */ /* 0x000fea0003800200 */
.L_x_167:
        /* <DEDUP_REMOVED lines=11> */
.L_x_171:
[----:B------:R-:W1:Y:S02]  /*a550*/  MUFU.RCP R15, R90 ;  /* 0x0000005a000f7308 */ /* 0x000e640000001000 */
[----:B-1----:R-:W-:Y:S04]  /*a560*/  FFMA R16, R90, R15, -1 ;  /* 0xbf8000005a107423 */ /* 0x002fe8000000000f */
[----:B------:R-:W-:Y:S04]  /*a570*/  FADD.FTZ R16, -R16, -RZ ;  /* 0x800000ff10107221 */ /* 0x000fe80000010100 */
[----:B------:R-:W-:Y:S07]  /*a580*/  FFMA R15, R15, R16, R15 ;  /* 0x000000100f0f7223 */ /* 0x000fee000000000f */
.L_x_172:
[----:B------:R-:W-:Y:S05]  /*a590*/  BSYNC.RECONVERGENT B1 ;  /* 0x0000000000017941 */ /* 0x000fea0003800200 */
.L_x_170:
        /* <DEDUP_REMOVED lines=11> */
.L_x_174:
[----:B------:R-:W1:Y:S02]  /*a650*/  MUFU.RCP R16, R95 ;  /* 0x0000005f00107308 */ /* 0x000e640000001000 */
[----:B-1----:R-:W-:Y:S04]  /*a660*/  FFMA R17, R95, R16, -1 ;  /* 0xbf8000005f117423 */ /* 0x002fe80000000010 */
[----:B------:R-:W-:Y:S04]  /*a670*/  FADD.FTZ R17, -R17, -RZ ;  /* 0x800000ff11117221 */ /* 0x000fe80000010100 */
[----:B------:R-:W-:Y:S07]  /*a680*/  FFMA R16, R16, R17, R16 ;  /* 0x0000001110107223 */ /* 0x000fee0000000010 */
.L_x_175:
[----:B------:R-:W-:Y:S05]  /*a690*/  BSYNC.RECONVERGENT B1 ;  /* 0x0000000000017941 */ /* 0x000fea0003800200 */
.L_x_173:
        /* <DEDUP_REMOVED lines=11> */
.L_x_177:
[----:B------:R-:W1:Y:S02]  /*a750*/  MUFU.RCP R17, R56 ;  /* 0x0000003800117308 */ /* 0x000e640000001000 */
[----:B-1----:R-:W-:Y:S04]  /*a760*/  FFMA R18, R56, R17, -1 ;  /* 0xbf80000038127423 */ /* 0x002fe80000000011 */
[----:B------:R-:W-:Y:S04]  /*a770*/  FADD.FTZ R18, -R18, -RZ ;  /* 0x800000ff12127221 */ /* 0x000fe80000010100 */
[----:B------:R-:W-:Y:S07]  /*a780*/  FFMA R17, R17, R18, R17 ;  /* 0x0000001211117223 */ /* 0x000fee0000000011 */
.L_x_178:
[----:B------:R-:W-:Y:S05]  /*a790*/  BSYNC.RECONVERGENT B1 ;  /* 0x0000000000017941 */ /* 0x000fea0003800200 */
.L_x_176:
        /* <DEDUP_REMOVED lines=11> */
.L_x_180:
[----:B------:R-:W1:Y:S02]  /*a850*/  MUFU.RCP R18, R57 ;  /* 0x0000003900127308 */ /* 0x000e640000001000 */
[----:B-1----:R-:W-:Y:S04]  /*a860*/  FFMA R19, R57, R18, -1 ;  /* 0xbf80000039137423 */ /* 0x002fe80000000012 */
[----:B------:R-:W-:Y:S04]  /*a870*/  FADD.FTZ R19, -R19, -RZ ;  /* 0x800000ff13137221 */ /* 0x000fe80000010100 */
[----:B------:R-:W-:Y:S07]  /*a880*/  FFMA R18, R18, R19, R18 ;  /* 0x0000001312127223 */ /* 0x000fee0000000012 */
.L_x_181:
[----:B------:R-:W-:Y:S05]  /*a890*/  BSYNC.RECONVERGENT B1 ;  /* 0x0000000000017941 */ /* 0x000fea0003800200 */
.L_x_179:
        /* <DEDUP_REMOVED lines=11> */
.L_x_183:
[----:B------:R-:W1:Y:S02]  /*a950*/  MUFU.RCP R19, R100 ;  /* 0x0000006400137308 */ /* 0x000e640000001000 */
[----:B-1----:R-:W-:Y:S04]  /*a960*/  FFMA R20, R100, R19, -1 ;  /* 0xbf80000064147423 */ /* 0x002fe80000000013 */
[----:B------:R-:W-:Y:S04]  /*a970*/  FADD.FTZ R20, -R20, -RZ ;  /* 0x800000ff14147221 */ /* 0x000fe80000010100 */
[----:B------:R-:W-:Y:S07]  /*a980*/  FFMA R19, R19, R20, R19 ;  /* 0x0000001413137223 */ /* 0x000fee0000000013 */
.L_x_184:
[----:B------:R-:W-:Y:S05]  /*a990*/  BSYNC.RECONVERGENT B1 ;  /* 0x0000000000017941 */ /* 0x000fea0003800200 */
.L_x_182:
        /* <DEDUP_REMOVED lines=11> */
.L_x_186:
[----:B------:R-:W1:Y:S02]  /*aa50*/  MUFU.RCP R20, R93 ;  /* 0x0000005d00147308 */ /* 0x000e640000001000 */
[----:B-1----:R-:W-:Y:S04]  /*aa60*/  FFMA R21, R93, R20, -1 ;  /* 0xbf8000005d157423 */ /* 0x002fe80000000014 */
[----:B------:R-:W-:Y:S04]  /*aa70*/  FADD.FTZ R21, -R21, -RZ ;  /* 0x800000ff15157221 */ /* 0x000fe80000010100 */
[----:B------:R-:W-:Y:S07]  /*aa80*/  FFMA R20, R20, R21, R20 ;  /* 0x0000001514147223 */ /* 0x000fee0000000014 */
.L_x_187:
[----:B------:R-:W-:Y:S05]  /*aa90*/  BSYNC.RECONVERGENT B1 ;  /* 0x0000000000017941 */ /* 0x000fea0003800200 */
.L_x_185:
        /* <DEDUP_REMOVED lines=11> */
.L_x_189:
[----:B------:R-:W1:Y:S02]  /*ab50*/  MUFU.RCP R21, R38 ;  /* 0x0000002600157308 */ /* 0x000e640000001000 */
[----:B-1----:R-:W-:Y:S04]  /*ab60*/  FFMA R22, R38, R21, -1 ;  /* 0xbf80000026167423 */ /* 0x002fe80000000015 */
[----:B------:R-:W-:Y:S04]  /*ab70*/  FADD.FTZ R22, -R22, -RZ ;  /* 0x800000ff16167221 */ /* 0x000fe80000010100 */
[----:B------:R-:W-:Y:S07]  /*ab80*/  FFMA R21, R21, R22, R21 ;  /* 0x0000001615157223 */ /* 0x000fee0000000015 */
.L_x_190:
[----:B------:R-:W-:Y:S05]  /*ab90*/  BSYNC.RECONVERGENT B1 ;  /* 0x0000000000017941 */ /* 0x000fea0003800200 */
.L_x_188:
        /* <DEDUP_REMOVED lines=11> */
.L_x_192:
[----:B------:R-:W1:Y:S02]  /*ac50*/  MUFU.RCP R22, R33 ;  /* 0x0000002100167308 */ /* 0x000e640000001000 */
[----:B-1----:R-:W-:Y:S04]  /*ac60*/  FFMA R23, R33, R22, -1 ;  /* 0xbf80000021177423 */ /* 0x002fe80000000016 */
[----:B------:R-:W-:Y:S04]  /*ac70*/  FADD.FTZ R23, -R23, -RZ ;  /* 0x800000ff17177221 */ /* 0x000fe80000010100 */
[----:B------:R-:W-:Y:S07]  /*ac80*/  FFMA R22, R22, R23, R22 ;  /* 0x0000001716167223 */ /* 0x000fee0000000016 */
.L_x_193:
[----:B------:R-:W-:Y:S05]  /*ac90*/  BSYNC.RECONVERGENT B1 ;  /* 0x0000000000017941 */ /* 0x000fea0003800200 */
.L_x_191:
        /* <DEDUP_REMOVED lines=11> */
.L_x_195:
[----:B------:R-:W1:Y:S02]  /*ad50*/  MUFU.RCP R23, R98 ;  /* 0x0000006200177308 */ /* 0x000e640000001000 */
[----:B-1----:R-:W-:Y:S04]  /*ad60*/  FFMA R24, R98, R23, -1 ;  /* 0xbf80000062187423 */ /* 0x002fe80000000017 */
[----:B------:R-:W-:Y:S04]  /*ad70*/  FADD.FTZ R24, -R24, -RZ ;  /* 0x800000ff18187221 */ /* 0x000fe80000010100 */
[----:B------:R-:W-:Y:S07]  /*ad80*/  FFMA R23, R23, R24, R23 ;  /* 0x0000001817177223 */ /* 0x000fee0000000017 */
.L_x_196:
[----:B------:R-:W-:Y:S05]  /*ad90*/  BSYNC.RECONVERGENT B1 ;  /* 0x0000000000017941 */ /* 0x000fea0003800200 */
.L_x_194:
        /* <DEDUP_REMOVED lines=11> */
.L_x_198:
[----:B------:R-:W1:Y:S02]  /*ae50*/  MUFU.RCP R24, R91 ;  /* 0x0000005b00187308 */ /* 0x000e640000001000 */
[----:B-1----:R-:W-:Y:S04]  /*ae60*/  FFMA R25, R91, R24, -1 ;  /* 0xbf8000005b197423 */ /* 0x002fe80000000018 */
[----:B------:R-:W-:Y:S04]  /*ae70*/  FADD.FTZ R25, -R25, -RZ ;  /* 0x800000ff19197221 */ /* 0x000fe80000010100 */
[----:B------:R-:W-:Y:S07]  /*ae80*/  FFMA R24, R24, R25, R24 ;  /* 0x0000001918187223 */ /* 0x000fee0000000018 */
.L_x_199:
[----:B------:R-:W-:Y:S05]  /*ae90*/  BSYNC.RECONVERGENT B1 ;  /* 0x0000000000017941 */ /* 0x000fea0003800200 */
.L_x_197:
        /* <DEDUP_REMOVED lines=11> */
.L_x_201:
[----:B------:R-:W1:Y:S02]  /*af50*/  MUFU.RCP R25, R34 ;  /* 0x0000002200197308 */ /* 0x000e640000001000 */
[----:B-1----:R-:W-:Y:S04]  /*af60*/  FFMA R26, R34, R25, -1 ;  /* 0xbf800000221a7423 */ /* 0x002fe80000000019 */
[----:B------:R-:W-:Y:S04]  /*af70*/  FADD.FTZ R26, -R26, -RZ ;  /* 0x800000ff1a1a7221 */ /* 0x000fe80000010100 */
[----:B------:R-:W-:Y:S07]  /*af80*/  FFMA R25, R25, R26, R25 ;  /* 0x0000001a19197223 */ /* 0x000fee0000000019 */
.L_x_202:
[----:B------:R-:W-:Y:S05]  /*af90*/  BSYNC.RECONVERGENT B1 ;  /* 0x0000000000017941 */ /* 0x000fea0003800200 */
.L_x_200:
        /* <DEDUP_REMOVED lines=11> */
.L_x_204:
[----:B------:R-:W1:Y:S02]  /*b050*/  MUFU.RCP R26, R45 ;  /* 0x0000002d001a7308 */ /* 0x000e640000001000 */
[----:B-1----:R-:W-:Y:S04]  /*b060*/  FFMA R27, R45, R26, -1 ;  /* 0xbf8000002d1b7423 */ /* 0x002fe8000000001a */
[----:B------:R-:W-:Y:S04]  /*b070*/  FADD.FTZ R27, -R27, -RZ ;  /* 0x800000ff1b1b7221 */ /* 0x000fe80000010100 */
[----:B------:R-:W-:Y:S07]  /*b080*/  FFMA R26, R26, R27, R26 ;  /* 0x0000001b1a1a7223 */ /* 0x000fee000000001a */
.L_x_205:
[----:B------:R-:W-:Y:S05]  /*b090*/  BSYNC.RECONVERGENT B1 ;  /* 0x0000000000017941 */ /* 0x000fea0003800200 */
.L_x_203:
        /* <DEDUP_REMOVED lines=11> */
.L_x_207:
[----:B------:R-:W1:Y:S02]  /*b150*/  MUFU.RCP R27, R88 ;  /* 0x00000058001b7308 */ /* 0x000e640000001000 */
[----:B-1----:R-:W-:Y:S04]  /*b160*/  FFMA R28, R88, R27, -1 ;  /* 0xbf800000581c7423 */ /* 0x002fe8000000001b */
[----:B------:R-:W-:Y:S04]  /*b170*/  FADD.FTZ R28, -R28, -RZ ;  /* 0x800000ff1c1c7221 */ /* 0x000fe80000010100 */
[----:B------:R-:W-:Y:S07]  /*b180*/  FFMA R27, R27, R28, R27 ;  /* 0x0000001c1b1b7223 */ /* 0x000fee000000001b */
.L_x_208:
[----:B------:R-:W-:Y:S05]  /*b190*/  BSYNC.RECONVERGENT B1 ;  /* 0x0000000000017941 */ /* 0x000fea0003800200 */
.L_x_206:
        /* <DEDUP_REMOVED lines=11> */
.L_x_210:
[----:B------:R-:W1:Y:S02]  /*b250*/  MUFU.RCP R28, R89 ;  /* 0x00000059001c7308 */ /* 0x000e640000001000 */
[----:B-1----:R-:W-:Y:S04]  /*b260*/  FFMA R29, R89, R28, -1 ;  /* 0xbf800000591d7423 */ /* 0x002fe8000000001c */
[----:B------:R-:W-:Y:S04]  /*b270*/  FADD.FTZ R29, -R29, -RZ ;  /* 0x800000ff1d1d7221 */ /* 0x000fe80000010100 */
[----:B------:R-:W-:Y:S07]  /*b280*/  FFMA R28, R28, R29, R28 ;  /* 0x0000001d1c1c7223 */ /* 0x000fee000000001c */
.L_x_211:
[----:B------:R-:W-:Y:S05]  /*b290*/  BSYNC.RECONVERGENT B1 ;  /* 0x0000000000017941 */ /* 0x000fea0003800200 */
.L_x_209:
        /* <DEDUP_REMOVED lines=11> */
.L_x_213:
[----:B------:R-:W1:Y:S02]  /*b350*/  MUFU.RCP R29, R86 ;  /* 0x00000056001d7308 */ /* 0x000e640000001000 */
[----:B-1----:R-:W-:Y:S04]  /*b360*/  FFMA R30, R86, R29, -1 ;  /* 0xbf800000561e7423 */ /* 0x002fe8000000001d */
[----:B------:R-:W-:Y:S04]  /*b370*/  FADD.FTZ R30, -R30, -RZ ;  /* 0x800000ff1e1e7221 */ /* 0x000fe80000010100 */
[----:B------:R-:W-:Y:S07]  /*b380*/  FFMA R29, R29, R30, R29 ;  /* 0x0000001e1d1d7223 */ /* 0x000fee000000001d */
.L_x_214:
[----:B------:R-:W-:Y:S05]  /*b390*/  BSYNC.RECONVERGENT B1 ;  /* 0x0000000000017941 */ /* 0x000fea0003800200 */
.L_x_212:
        /* <DEDUP_REMOVED lines=11> */
.L_x_216:
[----:B------:R-:W1:Y:S02]  /*b450*/  MUFU.RCP R30, R87 ;  /* 0x00000057001e7308 */ /* 0x000e640000001000 */
[----:B-1----:R-:W-:Y:S04]  /*b460*/  FFMA R31, R87, R30, -1 ;  /* 0xbf800000571f7423 */ /* 0x002fe8000000001e */
[----:B------:R-:W-:Y:S04]  /*b470*/  FADD.FTZ R31, -R31, -RZ ;  /* 0x800000ff1f1f7221 */ /* 0x000fe80000010100 */
[----:B------:R-:W-:Y:S07]  /*b480*/  FFMA R30, R30, R31, R30 ;  /* 0x0000001f1e1e7223 */ /* 0x000fee000000001e */
.L_x_217:
[----:B------:R-:W-:Y:S05]  /*b490*/  BSYNC.RECONVERGENT B1 ;  /* 0x0000000000017941 */ /* 0x000fea0003800200 */
.L_x_215:
        /* <DEDUP_REMOVED lines=11> */
.L_x_219:
[----:B------:R-:W1:Y:S02]  /*b550*/  MUFU.RCP R31, R32 ;  /* 0x00000020001f7308 */ /* 0x000e640000001000 */
[----:B-1----:R-:W-:Y:S04]  /*b560*/  FFMA R33, R32, R31, -1 ;  /* 0xbf80000020217423 */ /* 0x002fe8000000001f */
[----:B------:R-:W-:Y:S04]  /*b570*/  FADD.FTZ R34, -R33, -RZ ;  /* 0x800000ff21227221 */ /* 0x000fe80000010100 */
[----:B------:R-:W-:Y:S07]  /*b580*/  FFMA R31, R31, R34, R31 ;  /* 0x000000221f1f7223 */ /* 0x000fee000000001f */
.L_x_220:
[----:B------:R-:W-:Y:S05]  /*b590*/  BSYNC.RECONVERGENT B1 ;  /* 0x0000000000017941 */ /* 0x000fea0003800200 */
.L_x_218:
        /* <DEDUP_REMOVED lines=11> */
.L_x_222:
[----:B------:R-:W1:Y:S02]  /*b650*/  MUFU.RCP R32, R43 ;  /* 0x0000002b00207308 */ /* 0x000e640000001000 */
[----:B-1----:R-:W-:Y:S04]  /*b660*/  FFMA R33, R43, R32, -1 ;  /* 0xbf8000002b217423 */ /* 0x002fe80000000020 */
[----:B------:R-:W-:Y:S04]  /*b670*/  FADD.FTZ R33, -R33, -RZ ;  /* 0x800000ff21217221 */ /* 0x000fe80000010100 */
[----:B------:R-:W-:Y:S07]  /*b680*/  FFMA R32, R32, R33, R32 ;  /* 0x0000002120207223 */ /* 0x000fee0000000020 */
.L_x_223:
[----:B------:R-:W-:Y:S05]  /*b690*/  BSYNC.RECONVERGENT B1 ;  /* 0x0000000000017941 */ /* 0x000fea0003800200 */
.L_x_221:
        /* <DEDUP_REMOVED lines=11> */
.L_x_225:
[----:B------:R-:W1:Y:S02]  /*b750*/  MUFU.RCP R33, R96 ;  /* 0x0000006000217308 */ /* 0x000e640000001000 */
[----:B-1----:R-:W-:Y:S04]  /*b760*/  FFMA R34, R96, R33, -1 ;  /* 0xbf80000060227423 */ /* 0x002fe80000000021 */
[----:B------:R-:W-:Y:S04]  /*b770*/  FADD.FTZ R34, -R34, -RZ ;  /* 0x800000ff22227221 */ /* 0x000fe80000010100 */
[----:B------:R-:W-:Y:S07]  /*b780*/  FFMA R33, R33, R34, R33 ;  /* 0x0000002221217223 */ /* 0x000fee0000000021 */
.L_x_226:
[----:B------:R-:W-:Y:S05]  /*b790*/  BSYNC.RECONVERGENT B1 ;  /* 0x0000000000017941 */ /* 0x000fea0003800200 */
.L_x_224:
        /* <DEDUP_REMOVED lines=11> */
.L_x_228:
[----:B------:R-:W1:Y:S02]  /*b850*/  MUFU.RCP R34, R85 ;  /* 0x0000005500227308 */ /* 0x000e640000001000 */
[----:B-1----:R-:W-:Y:S04]  /*b860*/  FFMA R35, R85, R34, -1 ;  /* 0xbf80000055237423 */ /* 0x002fe80000000022 */
[----:B------:R-:W-:Y:S04]  /*b870*/  FADD.FTZ R35, -R35, -RZ ;  /* 0x800000ff23237221 */ /* 0x000fe80000010100 */
[----:B------:R-:W-:Y:S07]  /*b880*/  FFMA R34, R34, R35, R34 ;  /* 0x0000002322227223 */ /* 0x000fee0000000022 */
.L_x_229:
[----:B------:R-:W-:Y:S05]  /*b890*/  BSYNC.RECONVERGENT B1 ;  /* 0x0000000000017941 */ /* 0x000fea0003800200 */
.L_x_227:
        /* <DEDUP_REMOVED lines=11> */
.L_x_231:
[----:B------:R-:W1:Y:S02]  /*b950*/  MUFU.RCP R35, R36 ;  /* 0x0000002400237308 */ /* 0x000e640000001000 */
[----:B-1----:R-:W-:Y:S04]  /*b960*/  FFMA R38, R36, R35, -1 ;  /* 0xbf80000024267423 */ /* 0x002fe80000000023 */
[----:B------:R-:W-:Y:S04]  /*b970*/  FADD.FTZ R38, -R38, -RZ ;  /* 0x800000ff26267221 */ /* 0x000fe80000010100 */
[----:B------:R-:W-:Y:S07]  /*b980*/  FFMA R35, R35, R38, R35 ;  /* 0x0000002623237223 */ /* 0x000fee0000000023 */
.L_x_232:
[----:B------:R-:W-:Y:S05]  /*b990*/  BSYNC.RECONVERGENT B1 ;  /* 0x0000000000017941 */ /* 0x000fea0003800200 */
.L_x_230:
        /* <DEDUP_REMOVED lines=11> */
.L_x_234:
[----:B------:R-:W1:Y:S02]  /*ba50*/  MUFU.RCP R36, R37 ;  /* 0x0000002500247308 */ /* 0x000e640000001000 */
[----:B-1----:R-:W-:Y:S04]  /*ba60*/  FFMA R38, R37, R36, -1 ;  /* 0xbf80000025267423 */ /* 0x002fe80000000024 */
[----:B------:R-:W-:Y:S04]  /*ba70*/  FADD.FTZ R39, -R38, -RZ ;  /* 0x800000ff26277221 */ /* 0x000fe80000010100 */
[----:B------:R-:W-:Y:S07]  /*ba80*/  FFMA R36, R36, R39, R36 ;  /* 0x0000002724247223 */ /* 0x000fee0000000024 */
.L_x_235:
[----:B------:R-:W-:Y:S05]  /*ba90*/  BSYNC.RECONVERGENT B1 ;  /* 0x0000000000017941 */ /* 0x000fea0003800200 */
.L_x_233:
        /* <DEDUP_REMOVED lines=11> */
.L_x_237:
[----:B------:R-:W1:Y:S02]  /*bb50*/  MUFU.RCP R37, R94 ;  /* 0x0000005e00257308 */ /* 0x000e640000001000 */
[----:B-1----:R-:W-:Y:S04]  /*bb60*/  FFMA R38, R94, R37, -1 ;  /* 0xbf8000005e267423 */ /* 0x002fe80000000025 */
[----:B------:R-:W-:Y:S04]  /*bb70*/  FADD.FTZ R38, -R38, -RZ ;  /* 0x800000ff26267221 */ /* 0x000fe80000010100 */
[----:B------:R-:W-:Y:S07]  /*bb80*/  FFMA R37, R37, R38, R37 ;  /* 0x0000002625257223 */ /* 0x000fee0000000025 */
.L_x_238:
[----:B------:R-:W-:Y:S05]  /*bb90*/  BSYNC.RECONVERGENT B1 ;  /* 0x0000000000017941 */ /* 0x000fea0003800200 */
.L_x_236:
        /* <DEDUP_REMOVED lines=11> */
.L_x_240:
[----:B------:R-:W1:Y:S02]  /*bc50*/  MUFU.RCP R38, R83 ;  /* 0x0000005300267308 */ /* 0x000e640000001000 */
[----:B-1----:R-:W-:Y:S04]  /*bc60*/  FFMA R39, R83, R38, -1 ;  /* 0xbf80000053277423 */ /* 0x002fe80000000026 */
[----:B------:R-:W-:Y:S04]  /*bc70*/  FADD.FTZ R39, -R39, -RZ ;  /* 0x800000ff27277221 */ /* 0x000fe80000010100 */
[----:B------:R-:W-:Y:S07]  /*bc80*/  FFMA R38, R38, R39, R38 ;  /* 0x0000002726267223 */ /* 0x000fee0000000026 */
.L_x_241:
[----:B------:R-:W-:Y:S05]  /*bc90*/  BSYNC.RECONVERGENT B1 ;  /* 0x0000000000017941 */ /* 0x000fea0003800200 */
.L_x_239:
        /* <DEDUP_REMOVED lines=11> */
.L_x_243:
[----:B------:R-:W1:Y:S02]  /*bd50*/  MUFU.RCP R39, R40 ;  /* 0x0000002800277308 */ /* 0x000e640000001000 */
[----:B-1----:R-:W-:Y:S04]  /*bd60*/  FFMA R43, R40, R39, -1 ;  /* 0xbf800000282b7423 */ /* 0x002fe80000000027 */
[----:B------:R-:W-:Y:S04]  /*bd70*/  FADD.FTZ R56, -R43, -RZ ;  /* 0x800000ff2b387221 */ /* 0x000fe80000010100 */
[----:B------:R-:W-:Y:S07]  /*bd80*/  FFMA R39, R39, R56, R39 ;  /* 0x0000003827277223 */ /* 0x000fee0000000027 */
.L_x_244:
[----:B------:R-:W-:Y:S05]  /*bd90*/  BSYNC.RECONVERGENT B1 ;  /* 0x0000000000017941 */ /* 0x000fea0003800200 */
.L_x_242:
        /* <DEDUP_REMOVED lines=11> */
.L_x_246:
[----:B------:R-:W1:Y:S02]  /*be50*/  MUFU.RCP R40, R41 ;  /* 0x0000002900287308 */ /* 0x000e640000001000 */
[----:B-1----:R-:W-:Y:S04]  /*be60*/  FFMA R43, R41, R40, -1 ;  /* 0xbf800000292b7423 */ /* 0x002fe80000000028 */
[----:B------:R-:W-:Y:S04]  /*be70*/  FADD.FTZ R43, -R43, -RZ ;  /* 0x800000ff2b2b7221 */ /* 0x000fe80000010100 */
[----:B------:R-:W-:Y:S07]  /*be80*/  FFMA R40, R40, R43, R40 ;  /* 0x0000002b28287223 */ /* 0x000fee0000000028 */
.L_x_247:
[----:B------:R-:W-:Y:S05]  /*be90*/  BSYNC.RECONVERGENT B1 ;  /* 0x0000000000017941 */ /* 0x000fea0003800200 */
.L_x_245:
        /* <DEDUP_REMOVED lines=11> */
.L_x_249:
[----:B------:R-:W1:Y:S02]  /*bf50*/  MUFU.RCP R41, R42 ;  /* 0x0000002a00297308 */ /* 0x000e640000001000 */
[----:B-1----:R-:W-:Y:S04]  /*bf60*/  FFMA R43, R42, R41, -1 ;  /* 0xbf8000002a2b7423 */ /* 0x002fe80000000029 */
[----:B------:R-:W-:Y:S04]  /*bf70*/  FADD.FTZ R56, -R43, -RZ ;  /* 0x800000ff2b387221 */ /* 0x000fe80000010100 */
[----:B------:R-:W-:Y:S07]  /*bf80*/  FFMA R41, R41, R56, R41 ;  /* 0x0000003829297223 */ /* 0x000fee0000000029 */
.L_x_250:
[----:B------:R-:W-:Y:S05]  /*bf90*/  BSYNC.RECONVERGENT B1 ;  /* 0x0000000000017941 */ /* 0x000fea0003800200 */
.L_x_248:
        /* <DEDUP_REMOVED lines=11> */
.L_x_252:
[----:B------:R-:W1:Y:S02]  /*c050*/  MUFU.RCP R42, R81 ;  /* 0x00000051002a7308 */ /* 0x000e640000001000 */
[----:B-1----:R-:W-:Y:S04]  /*c060*/  FFMA R43, R81, R42, -1 ;  /* 0xbf800000512b7423 */ /* 0x002fe8000000002a */
[----:B------:R-:W-:Y:S04]  /*c070*/  FADD.FTZ R43, -R43, -RZ ;  /* 0x800000ff2b2b7221 */ /* 0x000fe80000010100 */
[----:B------:R-:W-:Y:S07]  /*c080*/  FFMA R42, R42, R43, R42 ;  /* 0x0000002b2a2a7223 */ /* 0x000fee000000002a */
.L_x_253:
[----:B------:R-:W-:Y:S05]  /*c090*/  BSYNC.RECONVERGENT B1 ;  /* 0x0000000000017941 */ /* 0x000fea0003800200 */
.L_x_251:
        /* <DEDUP_REMOVED lines=11> */
.L_x_255:
[----:B------:R-:W1:Y:S02]  /*c150*/  MUFU.RCP R43, R44 ;  /* 0x0000002c002b7308 */ /* 0x000e640000001000 */
[----:B-1----:R-:W-:Y:S04]  /*c160*/  FFMA R45, R44, R43, -1 ;  /* 0xbf8000002c2d7423 */ /* 0x002fe8000000002b */
[----:B------:R-:W-:Y:S04]  /*c170*/  FADD.FTZ R56, -R45, -RZ ;  /* 0x800000ff2d387221 */ /* 0x000fe80000010100 */
[----:B------:R-:W-:Y:S07]  /*c180*/  FFMA R43, R43, R56, R43 ;  /* 0x000000382b2b7223 */ /* 0x000fee000000002b */
.L_x_256:
[----:B------:R-:W-:Y:S05]  /*c190*/  BSYNC.RECONVERGENT B1 ;  /* 0x0000000000017941 */ /* 0x000fea0003800200 */
.L_x_254:
        /* <DEDUP_REMOVED lines=11> */
.L_x_258:
[----:B------:R-:W1:Y:S02]  /*c250*/  MUFU.RCP R44, R67 ;  /* 0x00000043002c7308 */ /* 0x000e640000001000 */
[----:B-1----:R-:W-:Y:S04]  /*c260*/  FFMA R45, R67, R44, -1 ;  /* 0xbf800000432d7423 */ /* 0x002fe8000000002c */
[----:B------:R-:W-:Y:S04]  /*c270*/  FADD.FTZ R45, -R45, -RZ ;  /* 0x800000ff2d2d7221 */ /* 0x000fe80000010100 */
[----:B------:R-:W-:Y:S07]  /*c280*/  FFMA R44, R44, R45, R44 ;  /* 0x0000002d2c2c7223 */ /* 0x000fee000000002c */
.L_x_259:
[----:B------:R-:W-:Y:S05]  /*c290*/  BSYNC.RECONVERGENT B1 ;  /* 0x0000000000017941 */ /* 0x000fea0003800200 */
.L_x_257:
        /* <DEDUP_REMOVED lines=11> */
.L_x_261:
[----:B------:R-:W1:Y:S02]  /*c350*/  MUFU.RCP R45, R46 ;  /* 0x0000002e002d7308 */ /* 0x000e640000001000 */
[----:B-1----:R-:W-:Y:S04]  /*c360*/  FFMA R56, R46, R45, -1 ;  /* 0xbf8000002e387423 */ /* 0x002fe8000000002d */
[----:B------:R-:W-:Y:S04]  /*c370*/  FADD.FTZ R56, -R56, -RZ ;  /* 0x800000ff38387221 */ /* 0x000fe80000010100 */
[----:B------:R-:W-:Y:S07]  /*c380*/  FFMA R45, R45, R56, R45 ;  /* 0x000000382d2d7223 */ /* 0x000fee000000002d */
.L_x_262:
[----:B------:R-:W-:Y:S05]  /*c390*/  BSYNC.RECONVERGENT B1 ;  /* 0x0000000000017941 */ /* 0x000fea0003800200 */
.L_x_260:
        /* <DEDUP_REMOVED lines=11> */
.L_x_264:
[----:B------:R-:W1:Y:S02]  /*c450*/  MUFU.RCP R46, R47 ;  /* 0x0000002f002e7308 */ /* 0x000e640000001000 */
[----:B-1----:R-:W-:Y:S04]  /*c460*/  FFMA R56, R47, R46, -1 ;  /* 0xbf8000002f387423 */ /* 0x002fe8000000002e */
[----:B------:R-:W-:Y:S04]  /*c470*/  FADD.FTZ R57, -R56, -RZ ;  /* 0x800000ff38397221 */ /* 0x000fe80000010100 */
[----:B------:R-:W-:Y:S07]  /*c480*/  FFMA R46, R46, R57, R46 ;  /* 0x000000392e2e7223 */ /* 0x000fee000000002e */
.L_x_265:
[----:B------:R-:W-:Y:S05]  /*c490*/  BSYNC.RECONVERGENT B1 ;  /* 0x0000000000017941 */ /* 0x000fea0003800200 */
.L_x_263:
        /* <DEDUP_REMOVED lines=11> */
.L_x_267:
[----:B------:R-:W1:Y:S02]  /*c550*/  MUFU.RCP R47, R48 ;  /* 0x00000030002f7308 */ /* 0x000e640000001000 */
[----:B-1----:R-:W-:Y:S04]  /*c560*/  FFMA R56, R48, R47, -1 ;  /* 0xbf80000030387423 */ /* 0x002fe8000000002f */
[----:B------:R-:W-:Y:S04]  /*c570*/  FADD.FTZ R56, -R56, -RZ ;  /* 0x800000ff38387221 */ /* 0x000fe80000010100 */
[----:B------:R-:W-:Y:S07]  /*c580*/  FFMA R47, R47, R56, R47 ;  /* 0x000000382f2f7223 */ /* 0x000fee000000002f */
.L_x_268:
[----:B------:R-:W-:Y:S05]  /*c590*/  BSYNC.RECONVERGENT B1 ;  /* 0x0000000000017941 */ /* 0x000fea0003800200 */
.L_x_266:
        /* <DEDUP_REMOVED lines=11> */
.L_x_270:
[----:B------:R-:W1:Y:S02]  /*c650*/  MUFU.RCP R48, R49 ;  /* 0x0000003100307308 */ /* 0x000e640000001000 */
[----:B-1----:R-:W-:Y:S04]  /*c660*/  FFMA R56, R49, R48, -1 ;  /* 0xbf80000031387423 */ /* 0x002fe80000000030 */
[----:B------:R-:W-:Y:S04]  /*c670*/  FADD.FTZ R57, -R56, -RZ ;  /* 0x800000ff38397221 */ /* 0x000fe80000010100 */
[----:B------:R-:W-:Y:S07]  /*c680*/  FFMA R48, R48, R57, R48 ;  /* 0x0000003930307223 */ /* 0x000fee0000000030 */
.L_x_271:
[----:B------:R-:W-:Y:S05]  /*c690*/  BSYNC.RECONVERGENT B1 ;  /* 0x0000000000017941 */ /* 0x000fea0003800200 */
.L_x_269:
        /* <DEDUP_REMOVED lines=11> */
.L_x_273:
[----:B------:R-:W1:Y:S02]  /*c750*/  MUFU.RCP R49, R50 ;  /* 0x0000003200317308 */ /* 0x000e640000001000 */
[----:B-1----:R-:W-:Y:S04]  /*c760*/  FFMA R56, R50, R49, -1 ;  /* 0xbf80000032387423 */ /* 0x002fe80000000031 */
[----:B------:R-:W-:Y:S04]  /*c770*/  FADD.FTZ R56, -R56, -RZ ;  /* 0x800000ff38387221 */ /* 0x000fe80000010100 */
[----:B------:R-:W-:Y:S07]  /*c780*/  FFMA R49, R49, R56, R49 ;  /* 0x0000003831317223 */ /* 0x000fee0000000031 */
.L_x_274:
[----:B------:R-:W-:Y:S05]  /*c790*/  BSYNC.RECONVERGENT B1 ;  /* 0x0000000000017941 */ /* 0x000fea0003800200 */
.L_x_272:
        /* <DEDUP_REMOVED lines=11> */
.L_x_276:
[----:B------:R-:W1:Y:S02]  /*c850*/  MUFU.RCP R50, R51 ;  /* 0x0000003300327308 */ /* 0x000e640000001000 */
[----:B-1----:R-:W-:Y:S04]  /*c860*/  FFMA R56, R51, R50, -1 ;  /* 0xbf80000033387423 */ /* 0x002fe80000000032 */
[----:B------:R-:W-:Y:S04]  /*c870*/  FADD.FTZ R57, -R56, -RZ ;  /* 0x800000ff38397221 */ /* 0x000fe80000010100 */
[----:B------:R-:W-:Y:S07]  /*c880*/  FFMA R50, R50, R57, R50 ;  /* 0x0000003932327223 */ /* 0x000fee0000000032 */
.L_x_277:
[----:B------:R-:W-:Y:S05]  /*c890*/  BSYNC.RECONVERGENT B1 ;  /* 0x0000000000017941 */ /* 0x000fea0003800200 */
.L_x_275:
        /* <DEDUP_REMOVED lines=11> */
.L_x_279:
[----:B------:R-:W1:Y:S02]  /*c950*/  MUFU.RCP R51, R52 ;  /* 0x0000003400337308 */ /* 0x000e640000001000 */
[----:B-1----:R-:W-:Y:S04]  /*c960*/  FFMA R56, R52, R51, -1 ;  /* 0xbf80000034387423 */ /* 0x002fe80000000033 */
[----:B------:R-:W-:Y:S04]  /*c970*/  FADD.FTZ R56, -R56, -RZ ;  /* 0x800000ff38387221 */ /* 0x000fe80000010100 */
[----:B------:R-:W-:Y:S07]  /*c980*/  FFMA R51, R51, R56, R51 ;  /* 0x0000003833337223 */ /* 0x000fee0000000033 */
.L_x_280:
[----:B------:R-:W-:Y:S05]  /*c990*/  BSYNC.RECONVERGENT B1 ;  /* 0x0000000000017941 */ /* 0x000fea0003800200 */
.L_x_278:
        /* <DEDUP_REMOVED lines=11> */
.L_x_282:
[----:B------:R-:W1:Y:S02]  /*ca50*/  MUFU.RCP R52, R53 ;  /* 0x0000003500347308 */ /* 0x000e640000001000 */
[----:B-1----:R-:W-:Y:S04]  /*ca60*/  FFMA R56, R53, R52, -1 ;  /* 0xbf80000035387423 */ /* 0x002fe80000000034 */
[----:B------:R-:W-:Y:S04]  /*ca70*/  FADD.FTZ R57, -R56, -RZ ;  /* 0x800000ff38397221 */ /* 0x000fe80000010100 */
[----:B------:R-:W-:Y:S07]  /*ca80*/  FFMA R52, R52, R57, R52 ;  /* 0x0000003934347223 */ /* 0x000fee0000000034 */
.L_x_283:
[----:B------:R-:W-:Y:S05]  /*ca90*/  BSYNC.RECONVERGENT B1 ;  /* 0x0000000000017941 */ /* 0x000fea0003800200 */
.L_x_281:
        /* <DEDUP_REMOVED lines=11> */
.L_x_285:
[----:B------:R-:W1:Y:S02]  /*cb50*/  MUFU.RCP R53, R54 ;  /* 0x0000003600357308 */ /* 0x000e640000001000 */
[----:B-1----:R-:W-:Y:S04]  /*cb60*/  FFMA R56, R54, R53, -1 ;  /* 0xbf80000036387423 */ /* 0x002fe80000000035 */
[----:B------:R-:W-:Y:S04]  /*cb70*/  FADD.FTZ R56, -R56, -RZ ;  /* 0x800000ff38387221 */ /* 0x000fe80000010100 */
[----:B------:R-:W-:Y:S07]  /*cb80*/  FFMA R53, R53, R56, R53 ;  /* 0x0000003835357223 */ /* 0x000fee0000000035 */
.L_x_286:
[----:B------:R-:W-:Y:S05]  /*cb90*/  BSYNC.RECONVERGENT B1 ;  /* 0x0000000000017941 */ /* 0x000fea0003800200 */
.L_x_284:
        /* <DEDUP_REMOVED lines=11> */
.L_x_288:
[----:B------:R-:W1:Y:S02]  /*cc50*/  MUFU.RCP R54, R55 ;  /* 0x0000003700367308 */ /* 0x000e640000001000 */
[----:B-1----:R-:W-:Y:S04]  /*cc60*/  FFMA R56, R55, R54, -1 ;  /* 0xbf80000037387423 */ /* 0x002fe80000000036 */
[----:B------:R-:W-:Y:S04]  /*cc70*/  FADD.FTZ R57, -R56, -RZ ;  /* 0x800000ff38397221 */ /* 0x000fe80000010100 */
[----:B------:R-:W-:Y:S07]  /*cc80*/  FFMA R54, R54, R57, R54 ;  /* 0x0000003936367223 */ /* 0x000fee0000000036 */
.L_x_289:
[----:B------:R-:W-:Y:S05]  /*cc90*/  BSYNC.RECONVERGENT B1 ;  /* 0x0000000000017941 */ /* 0x000fea0003800200 */
.L_x_287:
        /* <DEDUP_REMOVED lines=11> */
.L_x_291:
[----:B------:R-:W1:Y:S02]  /*cd50*/  MUFU.RCP R55, R102 ;  /* 0x0000006600377308 */ /* 0x000e640000001000 */
[----:B-1----:R-:W-:Y:S04]  /*cd60*/  FFMA R56, R102, R55, -1 ;  /* 0xbf80000066387423 */ /* 0x002fe80000000037 */
[----:B------:R-:W-:Y:S04]  /*cd70*/  FADD.FTZ R56, -R56, -RZ ;  /* 0x800000ff38387221 */ /* 0x000fe80000010100 */
[----:B------:R-:W-:Y:S07]  /*cd80*/  FFMA R55, R55, R56, R55 ;  /* 0x0000003837377223 */ /* 0x000fee0000000037 */
.L_x_292:
[----:B------:R-:W-:Y:S05]  /*cd90*/  BSYNC.RECONVERGENT B1 ;  /* 0x0000000000017941 */ /* 0x000fea0003800200 */
.L_x_290:
        /* <DEDUP_REMOVED lines=11> */
.L_x_294:
[----:B------:R-:W1:Y:S02]  /*ce50*/  MUFU.RCP R56, R97 ;  /* 0x0000006100387308 */ /* 0x000e640000001000 */
[----:B-1----:R-:W-:Y:S04]  /*ce60*/  FFMA R57, R97, R56, -1 ;  /* 0xbf80000061397423 */ /* 0x002fe80000000038 */
[----:B------:R-:W-:Y:S04]  /*ce70*/  FADD.FTZ R57, -R57, -RZ ;  /* 0x800000ff39397221 */ /* 0x000fe80000010100 */
[----:B------:R-:W-:Y:S07]  /*ce80*/  FFMA R56, R56, R57, R56 ;  /* 0x0000003938387223 */ /* 0x000fee0000000038 */
.L_x_295:
[----:B------:R-:W-:Y:S05]  /*ce90*/  BSYNC.RECONVERGENT B1 ;  /* 0x0000000000017941 */ /* 0x000fea0003800200 */
.L_x_293:
        /* <DEDUP_REMOVED lines=11> */
.L_x_297:
[----:B------:R-:W1:Y:S02]  /*cf50*/  MUFU.RCP R57, R84 ;  /* 0x0000005400397308 */ /* 0x000e640000001000 */
[----:B-1----:R-:W-:Y:S04]  /*cf60*/  FFMA R58, R84, R57, -1 ;  /* 0xbf800000543a7423 */ /* 0x002fe80000000039 */
[----:B------:R-:W-:Y:S04]  /*cf70*/  FADD.FTZ R58, -R58, -RZ ;  /* 0x800000ff3a3a7221 */ /* 0x000fe80000010100 */
[----:B------:R-:W-:Y:S07]  /*cf80*/  FFMA R57, R57, R58, R57 ;  /* 0x0000003a39397223 */ /* 0x000fee0000000039 */
.L_x_298:
[----:B------:R-:W-:Y:S05]  /*cf90*/  BSYNC.RECONVERGENT B1 ;  /* 0x0000000000017941 */ /* 0x000fea0003800200 */
.L_x_296:
        /* <DEDUP_REMOVED lines=11> */
.L_x_300:
[----:B------:R-:W1:Y:S02]  /*d050*/  MUFU.RCP R58, R59 ;  /* 0x0000003b003a7308 */ /* 0x000e640000001000 */
[----:B-1----:R-:W-:Y:S04]  /*d060*/  FFMA R61, R59, R58, -1 ;  /* 0xbf8000003b3d7423 */ /* 0x002fe8000000003a */
[----:B------:R-:W-:Y:S04]  /*d070*/  FADD.FTZ R61, -R61, -RZ ;  /* 0x800000ff3d3d7221 */ /* 0x000fe80000010100 */
[----:B------:R-:W-:Y:S07]  /*d080*/  FFMA R58, R58, R61, R58 ;  /* 0x0000003d3a3a7223 */ /* 0x000fee000000003a */
.L_x_301:
[----:B------:R-:W-:Y:S05]  /*d090*/  BSYNC.RECONVERGENT B1 ;  /* 0x0000000000017941 */ /* 0x000fea0003800200 */
.L_x_299:
        /* <DEDUP_REMOVED lines=11> */
.L_x_303:
[----:B------:R-:W1:Y:S02]  /*d150*/  MUFU.RCP R59, R60 ;  /* 0x0000003c003b7308 */ /* 0x000e640000001000 */
[----:B-1----:R-:W-:Y:S04]  /*d160*/  FFMA R61, R60, R59, -1 ;  /* 0xbf8000003c3d7423 */ /* 0x002fe8000000003b */
[----:B------:R-:W-:Y:S04]  /*d170*/  FADD.FTZ R62, -R61, -RZ ;  /* 0x800000ff3d3e7221 */ /* 0x000fe80000010100 */
[----:B------:R-:W-:Y:S07]  /*d180*/  FFMA R59, R59, R62, R59 ;  /* 0x0000003e3b3b7223 */ /* 0x000fee000000003b */
.L_x_304:
[----:B------:R-:W-:Y:S05]  /*d190*/  BSYNC.RECONVERGENT B1 ;  /* 0x0000000000017941 */ /* 0x000fea0003800200 */
.L_x_302:
        /* <DEDUP_REMOVED lines=11> */
.L_x_306:
[----:B------:R-:W1:Y:S02]  /*d250*/  MUFU.RCP R60, R99 ;  /* 0x00000063003c7308 */ /* 0x000e640000001000 */
[----:B-1----:R-:W-:Y:S04]  /*d260*/  FFMA R61, R99, R60, -1 ;  /* 0xbf800000633d7423 */ /* 0x002fe8000000003c */
[----:B------:R-:W-:Y:S04]  /*d270*/  FADD.FTZ R61, -R61, -RZ ;  /* 0x800000ff3d3d7221 */ /* 0x000fe80000010100 */
[----:B------:R-:W-:Y:S07]  /*d280*/  FFMA R60, R60, R61, R60 ;  /* 0x0000003d3c3c7223 */ /* 0x000fee000000003c */
.L_x_307:
[----:B------:R-:W-:Y:S05]  /*d290*/  BSYNC.RECONVERGENT B1 ;  /* 0x0000000000017941 */ /* 0x000fea0003800200 */
.L_x_305:
        /* <DEDUP_REMOVED lines=11> */
.L_x_309:
[----:B------:R-:W1:Y:S02]  /*d350*/  MUFU.RCP R61, R80 ;  /* 0x00000050003d7308 */ /* 0x000e640000001000 */
[----:B-1----:R-:W-:Y:S04]  /*d360*/  FFMA R62, R80, R61, -1 ;  /* 0xbf800000503e7423 */ /* 0x002fe8000000003d */
[----:B------:R-:W-:Y:S04]  /*d370*/  FADD.FTZ R62, -R62, -RZ ;  /* 0x800000ff3e3e7221 */ /* 0x000fe80000010100 */
[----:B------:R-:W-:Y:S07]  /*d380*/  FFMA R61, R61, R62, R61 ;  /* 0x0000003e3d3d7223 */ /* 0x000fee000000003d */
.L_x_310:
[----:B------:R-:W-:Y:S05]  /*d390*/  BSYNC.RECONVERGENT B1 ;  /* 0x0000000000017941 */ /* 0x000fea0003800200 */
.L_x_308:
        /* <DEDUP_REMOVED lines=11> */
.L_x_312:
[----:B------:R-:W1:Y:S02]  /*d450*/  MUFU.RCP R62, R63 ;  /* 0x0000003f003e7308 */ /* 0x000e640000001000 */
[----:B-1----:R-:W-:Y:S04]  /*d460*/  FFMA R64, R63, R62, -1 ;  /* 0xbf8000003f407423 */ /* 0x002fe8000000003e */
[----:B------:R-:W-:Y:S04]  /*d470*/  FADD.FTZ R67, -R64, -RZ ;  /* 0x800000ff40437221 */ /* 0x000fe80000010100 */
[----:B------:R-:W-:Y:S07]  /*d480*/  FFMA R62, R62, R67, R62 ;  /* 0x000000433e3e7223 */ /* 0x000fee000000003e */
.L_x_313:
[----:B------:R-:W-:Y:S05]  /*d490*/  BSYNC.RECONVERGENT B1 ;  /* 0x0000000000017941 */ /* 0x000fea0003800200 */
.L_x_311:
        /* <DEDUP_REMOVED lines=11> */
.L_x_315:
[----:B------:R-:W1:Y:S02]  /*d550*/  MUFU.RCP R63, R66 ;  /* 0x00000042003f7308 */ /* 0x000e640000001000 */
[----:B-1----:R-:W-:Y:S04]  /*d560*/  FFMA R64, R66, R63, -1 ;  /* 0xbf80000042407423 */ /* 0x002fe8000000003f */
[----:B------:R-:W-:Y:S04]  /*d570*/  FADD.FTZ R64, -R64, -RZ ;  /* 0x800000ff40407221 */ /* 0x000fe80000010100 */
[----:B------:R-:W-:Y:S07]  /*d580*/  FFMA R63, R63, R64, R63 ;  /* 0x000000403f3f7223 */ /* 0x000fee000000003f */
.L_x_316:
[----:B------:R-:W-:Y:S05]  /*d590*/  BSYNC.RECONVERGENT B1 ;  /* 0x0000000000017941 */ /* 0x000fea0003800200 */
.L_x_314:
        /* <DEDUP_REMOVED lines=9> */
[----:B------:R-:W-:Y:S05]  /*d630*/  BRA `(.L_x_319) ;  /* 0x0000000000107947 */ /* 0x000fea0003800000 */
.L_x_318:
[----:B------:R-:W1:Y:S02]  /*d640*/  MUFU.RCP R64, R65 ;  /* 0x0000004100407308 */ /* 0x000e640000001000 */
[----:B-1----:R-:W-:Y:S04]  /*d650*/  FFMA R66, R65, R64, -1 ;  /* 0xbf80000041427423 */ /* 0x002fe80000000040 */
[----:B------:R-:W-:Y:S04]  /*d660*/  FADD.FTZ R67, -R66, -RZ ;  /* 0x800000ff42437221 */ /* 0x000fe80000010100 */
[----:B------:R-:W-:Y:S07]  /*d670*/  FFMA R64, R64, R67, R64 ;  /* 0x0000004340407223 */ /* 0x000fee0000000040 */
.L_x_319:
[----:B------:R-:W-:Y:S05]  /*d680*/  BSYNC.RECONVERGENT B1 ;  /* 0x0000000000017941 */ /* 0x000fea0003800200 */
.L_x_317:
[----:B------:R-:W-:Y:S01]  /*d690*/  F2FP.SATFINITE.E4M3.F32.PACK_AB_MERGE_C R5, R6, R5, RZ ;  /* 0x000000050605723e */ /* 0x000fe200048070ff */
[----:B------:R-:W-:Y:S01]  /*d6a0*/  BSSY.RECONVERGENT B0, `(.L_x_320) ;  /* 0x000004a000007945 */ /* 0x000fe20003800200 */
[----:B------:R-:W-:Y:S02]  /*d6b0*/  F2FP.SATFINITE.E4M3.F32.PACK_AB_MERGE_C R65, R2, R0, RZ ;  /* 0x000000000241723e */ /* 0x000fe400048070ff */
        /* <DEDUP_REMOVED lines=14> */
[----:B------:R-:W-:Y:S02]  /*d7a0*/  PRMT R16, R65, 0x5410, R4 ;  /* 0x0000541041107816 */ /* 0x000fe40000000004 */
[----:B------:R-:W-:Y:S02]  /*d7b0*/  PRMT R17, R5, 0x5410, R8 ;  /* 0x0000541005117816 */ /* 0x000fe40000000008 */
[----:B------:R-:W-:Y:S02]  /*d7c0*/  PRMT R18, R9, 0x5410, R12 ;  /* 0x0000541009127816 */ /* 0x000fe4000000000c */
[----:B------:R-:W-:Y:S02]  /*d7d0*/  PRMT R19, R13, 0x5410, R6 ;  /* 0x000054100d137816 */ /* 0x000fe40000000006 */
[----:B------:R-:W-:Y:S02]  /*d7e0*/  F2FP.SATFINITE.E4M3.F32.PACK_AB_MERGE_C R33, R34, R33, RZ ;  /* 0x000000212221723e */ /* 0x000fe400048070ff */
[----:B------:R-:W-:Y:S01]  /*d7f0*/  F2FP.SATFINITE.E4M3.F32.PACK_AB_MERGE_C R36, R36, R35, RZ ;  /* 0x000000232424723e */ /* 0x000fe200048070ff */
[----:B------:R1:W-:Y:S01]  /*d800*/  STS.128 [R182+UR43+0x2400], R16 ;  /* 0x00240010b6007988 */ /* 0x0003e20008000c2b */
        /* <DEDUP_REMOVED lines=12> */
[----:B------:R1:W-:Y:S01]  /*d8d0*/  STS.128 [R192+0x2010], R12 ;  /* 0x0020100cc0007388 */ /* 0x0003e20000000c00 */
        /* <DEDUP_REMOVED lines=10> */
[----:B------:R-:W-:Y:S01]  /*d980*/  PRMT R4, R49, 0x5410, R52 ;  /* 0x0000541031047816 */ /* 0x000fe20000000034 */
[----:B------:R1:W-:Y:S01]  /*d990*/  STS.128 [R191+0x2020], R8 ;  /* 0x00202008bf007388 */ /* 0x0003e20000000c00 */
[----:B------:R-:W-:Y:S02]  /*d9a0*/  PRMT R5, R53, 0x5410, R56 ;  /* 0x0000541035057816 */ /* 0x000fe40000000038 */
[----:B------:R-:W-:Y:S02]  /*d9b0*/  PRMT R6, R57, 0x5410, R60 ;  /* 0x0000541039067816 */ /* 0x000fe4000000003c */
[----:B------:R-:W-:Y:S02]  /*d9c0*/  PRMT R7, R7, 0x5410, R64 ;  /* 0x0000541007077816 */ /* 0x000fe40000000040 */
[----:B------:R-:W-:Y:S03]  /*d9d0*/  LOP3.LUT P0, RZ, R180, 0x60, RZ, 0xc0, !PT ;  /* 0x00000060b4ff7812 */ /* 0x000fe6000780c0ff */
[----:B------:R1:W-:Y:S01]  /*d9e0*/  STS.128 [R190+0x2030], R4 ;  /* 0x00203004be007388 */ /* 0x0003e20000000c00 */
[----:B------:R-:W-:Y:S01]  /*d9f0*/  @!PT LDS RZ, [RZ] ;  /* 0x00000000fffff984 */ /* 0x000fe20000000800 */
[----:B------:R-:W-:Y:S01]  /*da00*/  @!PT LDS RZ, [RZ] ;  /* 0x00000000fffff984 */ /* 0x000fe20000000800 */
[----:B------:R-:W-:Y:S01]  /*da10*/  @!PT LDS RZ, [RZ] ;  /* 0x00000000fffff984 */ /* 0x000fe20000000800 */
[----:B------:R-:W-:Y:S01]  /*da20*/  @!PT LDS RZ, [RZ] ;  /* 0x00000000fffff984 */ /* 0x000fe20000000800 */
[----:B------:R2:W-:Y:S06]  /*da30*/  MEMBAR.ALL.CTA ;  /* 0x0000000000007992 */ /* 0x0005ec0000008000 */
[----:B--2---:R-:W2:Y:S02]  /*da40*/  FENCE.VIEW.ASYNC.S ;  /* 0x00000000000073c6 */ /* 0x004ea40000000000 */
[----:B--2---:R-:W-:Y:S06]  /*da50*/  BAR.SYNC.DEFER_BLOCKING 0x1, 0x80 ;  /* 0x0042000000007b1d */ /* 0x004fec0000010000 */
[----:B------:R-:W-:Y:S05]  /*da60*/  @P0 BRA `(.L_x_321) ;  /* 0x0000000000340947 */ /* 0x000fea0003800000 */
[----:B------:R-:W-:Y:S01]  /*da70*/  UIADD3 UR12, UPT, UPT, UR43, 0x2400, URZ ;  /* 0x000024002b0c7890 */ /* 0x000fe2000fffe0ff */
[----:B------:R-:W-:Y:S01]  /*da80*/  R2UR UR9, R178 ;  /* 0x00000000b20972ca */ /* 0x000fe200000e0000 */
[----:B------:R-:W-:Y:S01]  /*da90*/  UIADD3 UR10, UP0, UPT, UR46, 0x680, URZ ;  /* 0x000006802e0a7890 */ /* 0x000fe2000ff1e0ff */
[----:B------:R-:W-:Y:S01]  /*daa0*/  R2UR UR8, R177 ;  /* 0x00000000b10872ca */ /* 0x000fe200000e0000 */
[----:B------:R-:W-:Y:S02]  /*dab0*/  UMOV UR7, UR36 ;  /* 0x0000002400077c82 */ /* 0x000fe40008000000 */
[----:B------:R-:W-:Y:S01]  /*dac0*/  IMAD.U32 R193, RZ, RZ, UR12 ;  /* 0x0000000cffc17e24 */ /* 0x000fe2000f8e00ff */
[----:B------:R-:W-:Y:S04]  /*dad0*/  UIADD3.X UR11, UPT, UPT, URZ, UR47, URZ, UP0, !UPT ;  /* 0x0000002fff0b7290 */ /* 0x000fe800087fe4ff */
[----:B------:R-:W-:Y:S03]  /*dae0*/  R2UR UR4, R193 ;  /* 0x00000000c10472ca */ /* 0x000fe600000e0000 */
[----:B------:R-:W-:Y:S02]  /*daf0*/  USHF.L.U32 UR5, UR9, 0x6, URZ ;  /* 0x0000000609057899 */ /* 0x000fe400080006ff */
[----:B------:R-:W-:Y:S09]  /*db00*/  USHF.L.U32 UR6, UR8, 0x7, URZ ;  /* 0x0000000708067899 */ /* 0x000ff200080006ff */
[----:B------:R2:W-:Y:S01]  /*db10*/  UTMASTG.3D [UR4], [UR10] ;  /* 0x000000040a0073b5 */ /* 0x0005e20008010000 */
[----:B------:R0:W-:Y:S01]  /*db20*/  UTMACMDFLUSH ;  /* 0x00000000000079b7 */ /* 0x0001e20000000000 */
[----:B--2---:R-:W-:Y:S04]  /*db30*/  DEPBAR.LE SB0, 0x0 ;  /* 0x000080000000791a */ /* 0x004fe80000000000 */
.L_x_321:
[----:B------:R-:W-:Y:S05]  /*db40*/  BSYNC.RECONVERGENT B0 ;  /* 0x0000000000007941 */ /* 0x000fea0003800200 */
.L_x_320:
[----:B------:R-:W-:Y:S01]  /*db50*/  BAR.SYNC.DEFER_BLOCKING 0x1, 0x80 ;  /* 0x0042000000007b1d */ /* 0x000fe20000010000 */
[----:B------:R-:W-:Y:S01]  /*db60*/  ISETP.NE.AND P2, PT, R194, RZ, PT ;  /* 0x000000ffc200720c */ /* 0x000fe20003f45270 */
[----:B------:R-:W-:Y:S01]  /*db70*/  IMAD.IADD R178, R75, 0x1, R165 ;  /* 0x000000014bb27824 */ /* 0x000fe200078e02a5 */
[----:B------:R-:W-:Y:S01]  /*db80*/  ISETP.NE.AND P0, PT, R195, 0x2, PT ;  /* 0x00000002c300780c */ /* 0x000fe20003f05270 */
[----:B------:R-:W-:Y:S01]  /*db90*/  IMAD.IADD R177, R77, 0x1, R176 ;  /* 0x000000014db17824 */ /* 0x000fe200078e02b0 */
[----:B------:R-:W-:Y:S02]  /*dba0*/  ISETP.NE.AND P1, PT, R79, 0x4, PT ;  /* 0x000000044f00780c */ /* 0x000fe40003f25270 */
[----:B------:R-:W-:Y:S02]  /*dbb0*/  SEL R3, RZ, 0x1, P0 ;  /* 0x00000001ff037807 */ /* 0x000fe40000000000 */
[----:B------:R-:W-:Y:S02]  /*dbc0*/  SEL R0, RZ, 0x1, P1 ;  /* 0x00000001ff007807 */ /* 0x000fe40000800000 */
[----:B------:R-:W-:Y:S02]  /*dbd0*/  LOP3.LUT R188, R188, R3, RZ, 0x3c, !PT ;  /* 0x00000003bcbc7212 */ /* 0x000fe400078e3cff */
[----:B------:R-:W-:Y:S02]  /*dbe0*/  LOP3.LUT R189, R189, R0, RZ, 0x3c, !PT ;  /* 0x00000000bdbd7212 */ /* 0x000fe400078e3cff */
[----:B------:R-:W-:Y:S02]  /*dbf0*/  @P2 R2UR UR36, R185 ;  /* 0x00000000b92422ca */ /* 0x000fe400000e0000 */
[----:B------:R-:W-:Y:S02]  /*dc00*/  SEL R195, R195, RZ, P0 ;  /* 0x000000ffc3c37207 */ /* 0x000fe40000000000 */
[----:B------:R-:W-:Y:S01]  /*dc10*/  SEL R79, R79, RZ, P1 ;  /* 0x000000ff4f4f7207 */ /* 0x000fe20000800000 */
[----:B------:R-:W-:Y:S10]  /*dc20*/  @P2 BRA `(.L_x_322) ;  /* 0xffffff7c00242947 */ /* 0x000ff4000383ffff */
[----:B------:R-:W-:Y:S05]  /*dc30*/  EXIT ;  /* 0x000000000000794d */ /* 0x000fea0003800000 */
.L_x_25:
[----:B--2---:R2:W4:Y:S02]  /*dc40*/  SYNCS.PHASECHK.TRANS64.TRYWAIT P0, [R3+URZ+0x1d0], R2 ;  /* 0x0001d002030075a7 */ /* 0x00452400080011ff */
[----:B----4-:R-:W-:Y:S05]  /*dc50*/  @!P0 NANOSLEEP.SYNCS 0x989680 ;  /* 0x009896800000895d */ /* 0x010fea0003900000 */
[----:B------:R-:W4:Y:S02]  /*dc60*/  @!P0 SYNCS.PHASECHK.TRANS64 P0, [R3+URZ+0x1d0], R2 ;  /* 0x0001d002030085a7 */ /* 0x000f2400080010ff */
[----:B----4-:R-:W-:Y:S05]  /*dc70*/  @!P0 BRA `(.L_x_25) ;  /* 0xfffffffc00f08947 */ /* 0x010fea000383ffff */
[----:B------:R-:W-:Y:S05]  /*dc80*/  BRA `(.L_x_323) ;  /* 0xffffff3c00407947 */ /* 0x000fea000383ffff */
.L_x_28:
[----:B-1----:R-:W-:-:S07]  /*dc90*/  MOV R2, UR33 ;  /* 0x0000002100027c02 */ /* 0x002fce0008000f00 */
.L_x_324:
[----:B-1----:R1:W2:Y:S02]  /*dca0*/  SYNCS.PHASECHK.TRANS64.TRYWAIT P0, [R2+URZ+0xa0], R5 ;  /* 0x0000a005020075a7 */ /* 0x0022a400080011ff */
[----:B--2---:R-:W-:Y:S05]  /*dcb0*/  @!P0 NANOSLEEP.SYNCS 0x989680 ;  /* 0x009896800000895d */ /* 0x004fea0003900000 */
[----:B------:R-:W2:Y:S02]  /*dcc0*/  @!P0 SYNCS.PHASECHK.TRANS64 P0, [R2+URZ+0xa0], R5 ;  /* 0x0000a005020085a7 */ /* 0x000ea400080010ff */
[----:B--2---:R-:W-:Y:S05]  /*dcd0*/  @!P0 BRA `(.L_x_324) ;  /* 0xfffffffc00f08947 */ /* 0x004fea000383ffff */
[----:B------:R-:W-:Y:S05]  /*dce0*/  BRA `(.L_x_27) ;  /* 0xffffff3c00a87947 */ /* 0x000fea000383ffff */
.L_x_35:
[----:B-1----:R-:W-:-:S07]  /*dcf0*/  MOV R2, UR17 ;  /* 0x0000001100027c02 */ /* 0x002fce0008000f00 */
.L_x_325:
[----:B-1----:R1:W2:Y:S02]  /*dd00*/  SYNCS.PHASECHK.TRANS64.TRYWAIT P0, [R2+URZ+0xa0], R5 ;  /* 0x0000a005020075a7 */ /* 0x0022a400080011ff */
[----:B--2---:R-:W-:Y:S05]  /*dd10*/  @!P0 NANOSLEEP.SYNCS 0x989680 ;  /* 0x009896800000895d */ /* 0x004fea0003900000 */
[----:B------:R-:W2:Y:S02]  /*dd20*/  @!P0 SYNCS.PHASECHK.TRANS64 P0, [R2+URZ+0xa0], R5 ;  /* 0x0000a005020085a7 */ /* 0x000ea400080010ff */
[----:B--2---:R-:W-:Y:S05]  /*dd30*/  @!P0 BRA `(.L_x_325) ;  /* 0xfffffffc00f08947 */ /* 0x004fea000383ffff */
[----:B------:R-:W-:Y:S05]  /*dd40*/  BRA `(.L_x_34) ;  /* 0xffffff4000687947 */ /* 0x000fea000383ffff */
.L_x_40:
[----:B-1----:R1:W2:Y:S02]  /*dd50*/  SYNCS.PHASECHK.TRANS64.TRYWAIT P0, [R2+URZ+0x160], R3 ;  /* 0x00016003020075a7 */ /* 0x0022a400080011ff */
[----:B--2---:R-:W-:Y:S05]  /*dd60*/  @!P0 NANOSLEEP.SYNCS 0x989680 ;  /* 0x009896800000895d */ /* 0x004fea0003900000 */
[----:B------:R-:W2:Y:S02]  /*dd70*/  @!P0 SYNCS.PHASECHK.TRANS64 P0, [R2+URZ+0x160], R3 ;  /* 0x00016003020085a7 */ /* 0x000ea400080010ff */
[----:B--2---:R-:W-:Y:S05]  /*dd80*/  @!P0 BRA `(.L_x_40) ;  /* 0xfffffffc00f08947 */ /* 0x004fea000383ffff */
[----:B------:R-:W-:Y:S05]  /*dd90*/  BRA `(.L_x_326) ;  /* 0xffffff44000c7947 */ /* 0x000fea000383ffff */
.L_x_44:
[----:B---3--:R-:W-:-:S07]  /*dda0*/  MOV R0, UR5 ;  /* 0x0000000500007c02 */ /* 0x008fce0008000f00 */
.L_x_327:
[----:B-1----:R1:W2:Y:S02]  /*ddb0*/  SYNCS.PHASECHK.TRANS64.TRYWAIT P0, [R0+URZ], R3 ;  /* 0x00000003000075a7 */ /* 0x0022a400080011ff */
[----:B--2---:R-:W-:Y:S05]  /*ddc0*/  @!P0 NANOSLEEP.SYNCS 0x989680 ;  /* 0x009896800000895d */ /* 0x004fea0003900000 */
[----:B------:R-:W2:Y:S02]  /*ddd0*/  @!P0 SYNCS.PHASECHK.TRANS64 P0, [R0+URZ], R3 ;  /* 0x00000003000085a7 */ /* 0x000ea400080010ff */
[----:B--2---:R-:W-:Y:S05]  /*dde0*/  @!P0 BRA `(.L_x_327) ;  /* 0xfffffffc00f08947 */ /* 0x004fea000383ffff */
[----:B------:R-:W-:Y:S05]  /*ddf0*/  BRA `(.L_x_328) ;  /* 0xffffff48007c7947 */ /* 0x000fea000383ffff */
.L_x_45:
[----:B---3--:R-:W-:-:S07]  /*de00*/  MOV R0, UR5 ;  /* 0x0000000500007c02 */ /* 0x008fce0008000f00 */
.L_x_329:
[----:B-1----:R1:W2:Y:S02]  /*de10*/  SYNCS.PHASECHK.TRANS64.TRYWAIT P0, [R0+URZ], R3 ;  /* 0x00000003000075a7 */ /* 0x0022a400080011ff */
[----:B--2---:R-:W-:Y:S05]  /*de20*/  @!P0 NANOSLEEP.SYNCS 0x989680 ;  /* 0x009896800000895d */ /* 0x004fea0003900000 */
[----:B------:R-:W2:Y:S02]  /*de30*/  @!P0 SYNCS.PHASECHK.TRANS64 P0, [R0+URZ], R3 ;  /* 0x00000003000085a7 */ /* 0x000ea400080010ff */
[----:B--2---:R-:W-:Y:S05]  /*de40*/  @!P0 BRA `(.L_x_329) ;  /* 0xfffffffc00f08947 */ /* 0x004fea000383ffff */
[----:B------:R-:W-:Y:S05]  /*de50*/  BRA `(.L_x_330) ;  /* 0xffffff4800887947 */ /* 0x000fea000383ffff */
.L_x_46:
[----:B---3--:R-:W-:-:S07]  /*de60*/  MOV R0, UR5 ;  /* 0x0000000500007c02 */ /* 0x008fce0008000f00 */
.L_x_331:
[----:B-1----:R1:W2:Y:S02]  /*de70*/  SYNCS.PHASECHK.TRANS64.TRYWAIT P0, [R0+URZ], R3 ;  /* 0x00000003000075a7 */ /* 0x0022a400080011ff */
[----:B--2---:R-:W-:Y:S05]  /*de80*/  @!P0 NANOSLEEP.SYNCS 0x989680 ;  /* 0x009896800000895d */ /* 0x004fea0003900000 */
[----:B------:R-:W2:Y:S02]  /*de90*/  @!P0 SYNCS.PHASECHK.TRANS64 P0, [R0+URZ], R3 ;  /* 0x00000003000085a7 */ /* 0x000ea400080010ff */
[----:B--2---:R-:W-:Y:S05]  /*dea0*/  @!P0 BRA `(.L_x_331) ;  /* 0xfffffffc00f08947 */ /* 0x004fea000383ffff */
[----:B------:R-:W-:Y:S05]  /*deb0*/  BRA `(.L_x_332) ;  /* 0xffffff4800947947 */ /* 0x000fea000383ffff */
.L_x_47:
[----:B---3--:R-:W-:-:S07]  /*dec0*/  MOV R0, UR5 ;  /* 0x0000000500007c02 */ /* 0x008fce0008000f00 */
.L_x_333:
[----:B-1----:R1:W2:Y:S02]  /*ded0*/  SYNCS.PHASECHK.TRANS64.TRYWAIT P0, [R0+URZ], R3 ;  /* 0x00000003000075a7 */ /* 0x0022a400080011ff */
[----:B--2---:R-:W-:Y:S05]  /*dee0*/  @!P0 NANOSLEEP.SYNCS 0x989680 ;  /* 0x009896800000895d */ /* 0x004fea0003900000 */
[----:B------:R-:W2:Y:S02]  /*def0*/  @!P0 SYNCS.PHASECHK.TRANS64 P0, [R0+URZ], R3 ;  /* 0x00000003000085a7 */ /* 0x000ea400080010ff */
[----:B--2---:R-:W-:Y:S05]  /*df00*/  @!P0 BRA `(.L_x_333) ;  /* 0xfffffffc00f08947 */ /* 0x004fea000383ffff */
[----:B------:R-:W-:Y:S05]  /*df10*/  BRA `(.L_x_334) ;  /* 0xffffff4800a07947 */ /* 0x000fea000383ffff */
.L_x_48:
[----:B---3--:R-:W-:-:S07]  /*df20*/  MOV R0, UR5 ;  /* 0x0000000500007c02 */ /* 0x008fce0008000f00 */
.L_x_335:
[----:B-1----:R1:W2:Y:S02]  /*df30*/  SYNCS.PHASECHK.TRANS64.TRYWAIT P0, [R0+URZ], R3 ;  /* 0x00000003000075a7 */ /* 0x0022a400080011ff */
[----:B--2---:R-:W-:Y:S05]  /*df40*/  @!P0 NANOSLEEP.SYNCS 0x989680 ;  /* 0x009896800000895d */ /* 0x004fea0003900000 */
[----:B------:R-:W2:Y:S02]  /*df50*/  @!P0 SYNCS.PHASECHK.TRANS64 P0, [R0+URZ], R3 ;  /* 0x00000003000085a7 */ /* 0x000ea400080010ff */
[----:B--2---:R-:W-:Y:S05]  /*df60*/  @!P0 BRA `(.L_x_335) ;  /* 0xfffffffc00f08947 */ /* 0x004fea000383ffff */
[----:B------:R-:W-:Y:S05]  /*df70*/  BRA `(.L_x_336) ;  /* 0xffffff4800ac7947 */ /* 0x000fea000383ffff */
.L_x_49:
[----:B---3--:R-:W-:-:S07]  /*df80*/  MOV R0, UR5 ;  /* 0x0000000500007c02 */ /* 0x008fce0008000f00 */
.L_x_337:
[----:B-1----:R1:W2:Y:S02]  /*df90*/  SYNCS.PHASECHK.TRANS64.TRYWAIT P0, [R0+URZ], R3 ;  /* 0x00000003000075a7 */ /* 0x0022a400080011ff */
[----:B--2---:R-:W-:Y:S05]  /*dfa0*/  @!P0 NANOSLEEP.SYNCS 0x989680 ;  /* 0x009896800000895d */ /* 0x004fea0003900000 */
[----:B------:R-:W2:Y:S02]  /*dfb0*/  @!P0 SYNCS.PHASECHK.TRANS64 P0, [R0+URZ], R3 ;  /* 0x00000003000085a7 */ /* 0x000ea400080010ff */
[----:B--2---:R-:W-:Y:S05]  /*dfc0*/  @!P0 BRA `(.L_x_337) ;  /* 0xfffffffc00f08947 */ /* 0x004fea000383ffff */
[----:B------:R-:W-:Y:S05]  /*dfd0*/  BRA `(.L_x_338) ;  /* 0xffffff4800b87947 */ /* 0x000fea000383ffff */
.L_x_50:
[----:B---3--:R-:W-:-:S07]  /*dfe0*/  MOV R0, UR5 ;  /* 0x0000000500007c02 */ /* 0x008fce0008000f00 */
.L_x_339:
[----:B-1----:R1:W2:Y:S02]  /*dff0*/  SYNCS.PHASECHK.TRANS64.TRYWAIT P0, [R0+URZ], R3 ;  /* 0x00000003000075a7 */ /* 0x0022a400080011ff */
[----:B--2---:R-:W-:Y:S05]  /*e000*/  @!P0 NANOSLEEP.SYNCS 0x989680 ;  /* 0x009896800000895d */ /* 0x004fea0003900000 */
[----:B------:R-:W2:Y:S02]  /*e010*/  @!P0 SYNCS.PHASECHK.TRANS64 P0, [R0+URZ], R3 ;  /* 0x00000003000085a7 */ /* 0x000ea400080010ff */
[----:B--2---:R-:W-:Y:S05]  /*e020*/  @!P0 BRA `(.L_x_339) ;  /* 0xfffffffc00f08947 */ /* 0x004fea000383ffff */
[----:B------:R-:W-:Y:S05]  /*e030*/  BRA `(.L_x_340) ;  /* 0xffffff4800c47947 */ /* 0x000fea000383ffff */
.L_x_51:
[----:B---3--:R-:W-:-:S07]  /*e040*/  MOV R0, UR5 ;  /* 0x0000000500007c02 */ /* 0x008fce0008000f00 */
.L_x_341:
[----:B-1----:R1:W2:Y:S02]  /*e050*/  SYNCS.PHASECHK.TRANS64.TRYWAIT P0, [R0+URZ], R3 ;  /* 0x00000003000075a7 */ /* 0x0022a400080011ff */
[----:B--2---:R-:W-:Y:S05]  /*e060*/  @!P0 NANOSLEEP.SYNCS 0x989680 ;  /* 0x009896800000895d */ /* 0x004fea0003900000 */
[----:B------:R-:W2:Y:S02]  /*e070*/  @!P0 SYNCS.PHASECHK.TRANS64 P0, [R0+URZ], R3 ;  /* 0x00000003000085a7 */ /* 0x000ea400080010ff */
[----:B--2---:R-:W-:Y:S05]  /*e080*/  @!P0 BRA `(.L_x_341) ;  /* 0xfffffffc00f08947 */ /* 0x004fea000383ffff */
[----:B------:R-:W-:Y:S05]  /*e090*/  BRA `(.L_x_342) ;  /* 0xffffff4800d07947 */ /* 0x000fea000383ffff */
.L_x_52:
[----:B---3--:R-:W-:-:S07]  /*e0a0*/  MOV R0, UR5 ;  /* 0x0000000500007c02 */ /* 0x008fce0008000f00 */
.L_x_343:
[----:B-1----:R1:W2:Y:S02]  /*e0b0*/  SYNCS.PHASECHK.TRANS64.TRYWAIT P0, [R0+URZ], R3 ;  /* 0x00000003000075a7 */ /* 0x0022a400080011ff */
[----:B--2---:R-:W-:Y:S05]  /*e0c0*/  @!P0 NANOSLEEP.SYNCS 0x989680 ;  /* 0x009896800000895d */ /* 0x004fea0003900000 */
[----:B------:R-:W2:Y:S02]  /*e0d0*/  @!P0 SYNCS.PHASECHK.TRANS64 P0, [R0+URZ], R3 ;  /* 0x00000003000085a7 */ /* 0x000ea400080010ff */
[----:B--2---:R-:W-:Y:S05]  /*e0e0*/  @!P0 BRA `(.L_x_343) ;  /* 0xfffffffc00f08947 */ /* 0x004fea000383ffff */
[----:B------:R-:W-:Y:S05]  /*e0f0*/  BRA `(.L_x_344) ;  /* 0xffffff4800dc7947 */ /* 0x000fea000383ffff */
.L_x_53:
[----:B---3--:R-:W-:-:S07]  /*e100*/  MOV R0, UR5 ;  /* 0x0000000500007c02 */ /* 0x008fce0008000f00 */
.L_x_345:
[----:B-1----:R1:W2:Y:S02]  /*e110*/  SYNCS.PHASECHK.TRANS64.TRYWAIT P0, [R0+URZ], R3 ;  /* 0x00000003000075a7 */ /* 0x0022a400080011ff */
[----:B--2---:R-:W-:Y:S05]  /*e120*/  @!P0 NANOSLEEP.SYNCS 0x989680 ;  /* 0x009896800000895d */ /* 0x004fea0003900000 */
[----:B------:R-:W2:Y:S02]  /*e130*/  @!P0 SYNCS.PHASECHK.TRANS64 P0, [R0+URZ], R3 ;  /* 0x00000003000085a7 */ /* 0x000ea400080010ff */
[----:B--2---:R-:W-:Y:S05]  /*e140*/  @!P0 BRA `(.L_x_345) ;  /* 0xfffffffc00f08947 */ /* 0x004fea000383ffff */
[----:B------:R-:W-:Y:S05]  /*e150*/  BRA `(.L_x_346) ;  /* 0xffffff4800e87947 */ /* 0x000fea000383ffff */
.L_x_54:
[----:B---3--:R-:W-:-:S07]  /*e160*/  MOV R0, UR5 ;  /* 0x0000000500007c02 */ /* 0x008fce0008000f00 */
.L_x_347:
[----:B-1----:R1:W2:Y:S02]  /*e170*/  SYNCS.PHASECHK.TRANS64.TRYWAIT P0, [R0+URZ], R3 ;  /* 0x00000003000075a7 */ /* 0x0022a400080011ff */
[----:B--2---:R-:W-:Y:S05]  /*e180*/  @!P0 NANOSLEEP.SYNCS 0x989680 ;  /* 0x009896800000895d */ /* 0x004fea0003900000 */
[----:B------:R-:W2:Y:S02]  /*e190*/  @!P0 SYNCS.PHASECHK.TRANS64 P0, [R0+URZ], R3 ;  /* 0x00000003000085a7 */ /* 0x000ea400080010ff */
[----:B--2---:R-:W-:Y:S05]  /*e1a0*/  @!P0 BRA `(.L_x_347) ;  /* 0xfffffffc00f08947 */ /* 0x004fea000383ffff */
[----:B------:R-:W-:Y:S05]  /*e1b0*/  BRA `(.L_x_348) ;  /* 0xffffff4800f47947 */ /* 0x000fea000383ffff */
.L_x_55:
[----:B---3--:R-:W-:-:S07]  /*e1c0*/  MOV R0, UR5 ;  /* 0x0000000500007c02 */ /* 0x008fce0008000f00 */
.L_x_349:
[----:B-1----:R1:W2:Y:S02]  /*e1d0*/  SYNCS.PHASECHK.TRANS64.TRYWAIT P0, [R0+URZ], R3 ;  /* 0x00000003000075a7 */ /* 0x0022a400080011ff */
[----:B--2---:R-:W-:Y:S05]  /*e1e0*/  @!P0 NANOSLEEP.SYNCS 0x989680 ;  /* 0x009896800000895d */ /* 0x004fea0003900000 */
[----:B------:R-:W2:Y:S02]  /*e1f0*/  @!P0 SYNCS.PHASECHK.TRANS64 P0, [R0+URZ], R3 ;  /* 0x00000003000085a7 */ /* 0x000ea400080010ff */
[----:B--2---:R-:W-:Y:S05]  /*e200*/  @!P0 BRA `(.L_x_349) ;  /* 0xfffffffc00f08947 */ /* 0x004fea000383ffff */
[----:B------:R-:W-:Y:S05]  /*e210*/  BRA `(.L_x_350) ;  /* 0xffffff4c00007947 */ /* 0x000fea000383ffff */
.L_x_56:
[----:B---3--:R-:W-:-:S07]  /*e220*/  MOV R0, UR5 ;  /* 0x0000000500007c02 */ /* 0x008fce0008000f00 */
.L_x_351:
[----:B-1----:R1:W2:Y:S02]  /*e230*/  SYNCS.PHASECHK.TRANS64.TRYWAIT P0, [R0+URZ], R3 ;  /* 0x00000003000075a7 */ /* 0x0022a400080011ff */
[----:B--2---:R-:W-:Y:S05]  /*e240*/  @!P0 NANOSLEEP.SYNCS 0x989680 ;  /* 0x009896800000895d */ /* 0x004fea0003900000 */
[----:B------:R-:W2:Y:S02]  /*e250*/  @!P0 SYNCS.PHASECHK.TRANS64 P0, [R0+URZ], R3 ;  /* 0x00000003000085a7 */ /* 0x000ea400080010ff */
[----:B--2---:R-:W-:Y:S05]  /*e260*/  @!P0 BRA `(.L_x_351) ;  /* 0xfffffffc00f08947 */ /* 0x004fea000383ffff */
[----:B------:R-:W-:Y:S05]  /*e270*/  BRA `(.L_x_352) ;  /* 0xffffff4c000c7947 */ /* 0x000fea000383ffff */
.L_x_57:
[----:B---3--:R-:W-:-:S07]  /*e280*/  MOV R0, UR5 ;  /* 0x0000000500007c02 */ /* 0x008fce0008000f00 */
.L_x_353:
[----:B-1----:R1:W2:Y:S02]  /*e290*/  SYNCS.PHASECHK.TRANS64.TRYWAIT P0, [R0+URZ], R3 ;  /* 0x00000003000075a7 */ /* 0x0022a400080011ff */
[----:B--2---:R-:W-:Y:S05]  /*e2a0*/  @!P0 NANOSLEEP.SYNCS 0x989680 ;  /* 0x009896800000895d */ /* 0x004fea0003900000 */
[----:B------:R-:W2:Y:S02]  /*e2b0*/  @!P0 SYNCS.PHASECHK.TRANS64 P0, [R0+URZ], R3 ;  /* 0x00000003000085a7 */ /* 0x000ea400080010ff */
[----:B--2---:R-:W-:Y:S05]  /*e2c0*/  @!P0 BRA `(.L_x_353) ;  /* 0xfffffffc00f08947 */ /* 0x004fea000383ffff */
[----:B------:R-:W-:Y:S05]  /*e2d0*/  BRA `(.L_x_354) ;  /* 0xffffff4c00187947 */ /* 0x000fea000383ffff */
.L_x_58:
[----:B---3--:R-:W-:-:S07]  /*e2e0*/  MOV R0, UR5 ;  /* 0x0000000500007c02 */ /* 0x008fce0008000f00 */
.L_x_355:
[----:B-1----:R1:W2:Y:S02]  /*e2f0*/  SYNCS.PHASECHK.TRANS64.TRYWAIT P0, [R0+URZ], R3 ;  /* 0x00000003000075a7 */ /* 0x0022a400080011ff */
[----:B--2---:R-:W-:Y:S05]  /*e300*/  @!P0 NANOSLEEP.SYNCS 0x989680 ;  /* 0x009896800000895d */ /* 0x004fea0003900000 */
[----:B------:R-:W2:Y:S02]  /*e310*/  @!P0 SYNCS.PHASECHK.TRANS64 P0, [R0+URZ], R3 ;  /* 0x00000003000085a7 */ /* 0x000ea400080010ff */
[----:B--2---:R-:W-:Y:S05]  /*e320*/  @!P0 BRA `(.L_x_355) ;  /* 0xfffffffc00f08947 */ /* 0x004fea000383ffff */
[----:B------:R-:W-:Y:S05]  /*e330*/  BRA `(.L_x_356) ;  /* 0xffffff4c00247947 */ /* 0x000fea000383ffff */
.L_x_59:
[----:B---3--:R-:W-:-:S07]  /*e340*/  MOV R0, UR5 ;  /* 0x0000000500007c02 */ /* 0x008fce0008000f00 */
.L_x_357:
[----:B-1----:R1:W2:Y:S02]  /*e350*/  SYNCS.PHASECHK.TRANS64.TRYWAIT P0, [R0+URZ], R3 ;  /* 0x00000003000075a7 */ /* 0x0022a400080011ff */
[----:B--2---:R-:W-:Y:S05]  /*e360*/  @!P0 NANOSLEEP.SYNCS 0x989680 ;  /* 0x009896800000895d */ /* 0x004fea0003900000 */
[----:B------:R-:W2:Y:S02]  /*e370*/  @!P0 SYNCS.PHASECHK.TRANS64 P0, [R0+URZ], R3 ;  /* 0x00000003000085a7 */ /* 0x000ea400080010ff */
[----:B--2---:R-:W-:Y:S05]  /*e380*/  @!P0 BRA `(.L_x_357) ;  /* 0xfffffffc00f08947 */ /* 0x004fea000383ffff */
[----:B------:R-:W-:Y:S05]  /*e390*/  BRA `(.L_x_358) ;  /* 0xffffff4c00307947 */ /* 0x000fea000383ffff */
.L_x_60:
[----:B---3--:R-:W-:-:S07]  /*e3a0*/  MOV R0, UR5 ;  /* 0x0000000500007c02 */ /* 0x008fce0008000f00 */
.L_x_359:
[----:B-1----:R1:W2:Y:S02]  /*e3b0*/  SYNCS.PHASECHK.TRANS64.TRYWAIT P0, [R0+URZ], R3 ;  /* 0x00000003000075a7 */ /* 0x0022a400080011ff */
[----:B--2---:R-:W-:Y:S05]  /*e3c0*/  @!P0 NANOSLEEP.SYNCS 0x989680 ;  /* 0x009896800000895d */ /* 0x004fea0003900000 */
[----:B------:R-:W2:Y:S02]  /*e3d0*/  @!P0 SYNCS.PHASECHK.TRANS64 P0, [R0+URZ], R3 ;  /* 0x00000003000085a7 */ /* 0x000ea400080010ff */
[----:B--2---:R-:W-:Y:S05]  /*e3e0*/  @!P0 BRA `(.L_x_359) ;  /* 0xfffffffc00f08947 */ /* 0x004fea000383ffff */
[----:B------:R-:W-:Y:S05]  /*e3f0*/  BRA `(.L_x_360) ;  /* 0xffffff4c003c7947 */ /* 0x000fea000383ffff */
.L_x_61:
[----:B---3--:R-:W-:-:S07]  /*e400*/  MOV R0, UR5 ;  /* 0x0000000500007c02 */ /* 0x008fce0008000f00 */
.L_x_361:
[----:B-1----:R1:W2:Y:S02]  /*e410*/  SYNCS.PHASECHK.TRANS64.TRYWAIT P0, [R0+URZ], R3 ;  /* 0x00000003000075a7 */ /* 0x0022a400080011ff */
[----:B--2---:R-:W-:Y:S05]  /*e420*/  @!P0 NANOSLEEP.SYNCS 0x989680 ;  /* 0x009896800000895d */ /* 0x004fea0003900000 */
[----:B------:R-:W2:Y:S02]  /*e430*/  @!P0 SYNCS.PHASECHK.TRANS64 P0, [R0+URZ], R3 ;  /* 0x00000003000085a7 */ /* 0x000ea400080010ff */
[----:B--2---:R-:W-:Y:S05]  /*e440*/  @!P0 BRA `(.L_x_361) ;  /* 0xfffffffc00f08947 */ /* 0x004fea000383ffff */
[----:B------:R-:W-:Y:S05]  /*e450*/  BRA `(.L_x_362) ;  /* 0xffffff4c00487947 */ /* 0x000fea000383ffff */
.L_x_62:
[----:B---3--:R-:W-:-:S07]  /*e460*/  MOV R0, UR5 ;  /* 0x0000000500007c02 */ /* 0x008fce0008000f00 */
.L_x_363:
[----:B-1----:R1:W2:Y:S02]  /*e470*/  SYNCS.PHASECHK.TRANS64.TRYWAIT P0, [R0+URZ], R3 ;  /* 0x00000003000075a7 */ /* 0x0022a400080011ff */
[----:B--2---:R-:W-:Y:S05]  /*e480*/  @!P0 NANOSLEEP.SYNCS 0x989680 ;  /* 0x009896800000895d */ /* 0x004fea0003900000 */
[----:B------:R-:W2:Y:S02]  /*e490*/  @!P0 SYNCS.PHASECHK.TRANS64 P0, [R0+URZ], R3 ;  /* 0x00000003000085a7 */ /* 0x000ea400080010ff */
[----:B--2---:R-:W-:Y:S05]  /*e4a0*/  @!P0 BRA `(.L_x_363) ;  /* 0xfffffffc00f08947 */ /* 0x004fea000383ffff */
[----:B------:R-:W-:Y:S05]  /*e4b0*/  BRA `(.L_x_364) ;  /* 0xffffff4c00547947 */ /* 0x000fea000383ffff */
.L_x_65:
[----:B-1----:R1:W2:Y:S02]  /*e4c0*/  SYNCS.PHASECHK.TRANS64.TRYWAIT P0, [R0+URZ+0x1c0], R5 ;  /* 0x0001c005000075a7 */ /* 0x0022a400080011ff */
[----:B--2---:R-:W-:Y:S05]  /*e4d0*/  @!P0 NANOSLEEP.SYNCS 0x989680 ;  /* 0x009896800000895d */ /* 0x004fea0003900000 */
[----:B------:R-:W2:Y:S02]  /*e4e0*/  @!P0 SYNCS.PHASECHK.TRANS64 P0, [R0+URZ+0x1c0], R5 ;  /* 0x0001c005000085a7 */ /* 0x000ea400080010ff */
[----:B--2---:R-:W-:Y:S05]  /*e4f0*/  @!P0 BRA `(.L_x_65) ;  /* 0xfffffffc00f08947 */ /* 0x004fea000383ffff */
[----:B------:R-:W-:Y:S05]  /*e500*/  BRA `(.L_x_365) ;  /* 0xffffff4c00b47947 */ /* 0x000fea000383ffff */
.L_x_66:
[----:B------:R-:W-:-:S07]  /*e510*/  MOV R0, UR5 ;  /* 0x0000000500007c02 */ /* 0x000fce0008000f00 */
.L_x_366:
[----:B-1----:R1:W2:Y:S02]  /*e520*/  SYNCS.PHASECHK.TRANS64.TRYWAIT P0, [R0+URZ+0x170], R7 ;  /* 0x00017007000075a7 */ /* 0x0022a400080011ff */
[----:B--2---:R-:W-:Y:S05]  /*e530*/  @!P0 NANOSLEEP.SYNCS 0x989680 ;  /* 0x009896800000895d */ /* 0x004fea0003900000 */
[----:B------:R-:W2:Y:S02]  /*e540*/  @!P0 SYNCS.PHASECHK.TRANS64 P0, [R0+URZ+0x170], R7 ;  /* 0x00017007000085a7 */ /* 0x000ea400080010ff */
[----:B--2---:R-:W-:Y:S05]  /*e550*/  @!P0 BRA `(.L_x_366) ;  /* 0xfffffffc00f08947 */ /* 0x004fea000383ffff */
[----:B------:R-:W-:Y:S05]  /*e560*/  BRA `(.L_x_367) ;  /* 0xffffff4c00c47947 */ /* 0x000fea000383ffff */
.L_x_67:
[----:B-1----:R1:W2:Y:S02]  /*e570*/  SYNCS.PHASECHK.TRANS64.TRYWAIT P1, [R0+URZ+0x160], R5 ;  /* 0x00016005000075a7 */ /* 0x0022a400080211ff */
[----:B--2---:R-:W-:Y:S05]  /*e580*/  @!P1 NANOSLEEP.SYNCS 0x989680 ;  /* 0x009896800000995d */ /* 0x004fea0003900000 */
[----:B------:R-:W2:Y:S02]  /*e590*/  @!P1 SYNCS.PHASECHK.TRANS64 P1, [R0+URZ+0x160], R5 ;  /* 0x00016005000095a7 */ /* 0x000ea400080210ff */
[----:B--2---:R-:W-:Y:S05]  /*e5a0*/  @!P1 BRA `(.L_x_67) ;  /* 0xfffffffc00f09947 */ /* 0x004fea000383ffff */
[----:B------:R-:W-:Y:S05]  /*e5b0*/  BRA `(.L_x_368) ;  /* 0xffffff4c00f47947 */ /* 0x000fea000383ffff */
.L_x_70:
[----:B------:R-:W-:-:S07]  /*e5c0*/  MOV R0, UR5 ;  /* 0x0000000500007c02 */ /* 0x000fce0008000f00 */
.L_x_369:
[----:B-1----:R1:W2:Y:S02]  /*e5d0*/  SYNCS.PHASECHK.TRANS64.TRYWAIT P0, [R0+URZ+0x170], R3 ;  /* 0x00017003000075a7 */ /* 0x0022a400080011ff */
[----:B--2---:R-:W-:Y:S05]  /*e5e0*/  @!P0 NANOSLEEP.SYNCS 0x989680 ;  /* 0x009896800000895d */ /* 0x004fea0003900000 */
[----:B------:R-:W2:Y:S02]  /*e5f0*/  @!P0 SYNCS.PHASECHK.TRANS64 P0, [R0+URZ+0x170], R3 ;  /* 0x00017003000085a7 */ /* 0x000ea400080010ff */
[----:B--2---:R-:W-:Y:S05]  /*e600*/  @!P0 BRA `(.L_x_369) ;  /* 0xfffffffc00f08947 */ /* 0x004fea000383ffff */
[----:B------:R-:W-:Y:S05]  /*e610*/  BRA `(.L_x_69) ;  /* 0xffffff5000487947 */ /* 0x000fea000383ffff */
.L_x_79:
[----:B-1----:R-:W-:-:S04]  /*e620*/  MOV R4, UR6 ;  /* 0x0000000600047c02 */ /* 0x002fc80008000f00 */
[----:B------:R1:W2:Y:S03]  /*e630*/  SYNCS.PHASECHK.TRANS64.TRYWAIT P0, [R4+URZ+0x8], R5 ;  /* 0x00000805040075a7 */ /* 0x0002a600080011ff */
[----:B--2---:R-:W-:Y:S05]  /*e640*/  @!P0 NANOSLEEP.SYNCS 0x989680 ;  /* 0x009896800000895d */ /* 0x004fea0003900000 */
[----:B------:R-:W2:Y:S02]  /*e650*/  @!P0 SYNCS.PHASECHK.TRANS64 P0, [R4+URZ+0x8], R5 ;  /* 0x00000805040085a7 */ /* 0x000ea400080010ff */
[----:B--2---:R-:W-:Y:S05]  /*e660*/  @!P0 BRA `(.L_x_79) ;  /* 0xfffffffc00ec8947 */ /* 0x004fea000383ffff */
[----:B------:R-:W-:Y:S05]  /*e670*/  BRA `(.L_x_78) ;  /* 0xffffff5000fc7947 */ /* 0x000fea000383ffff */
.L_x_81:
[----:B------:R-:W-:Y:S01]  /*e680*/  BSSY B0, `(.L_x_370) ;  /* 0x0000006000007945 */ /* 0x000fe20003800000 */
[----:B------:R-:W-:-:S07]  /*e690*/  MOV R15, 0xffffffff ;  /* 0xffffffff000f7802 */ /* 0x000fce0000000f00 */
[----:B-1---5:R-:W-:Y:S05]  /*e6a0*/  WARPSYNC.COLLECTIVE R15, `(.L_x_371) ;  /* 0x000000000f0c7348 */ /* 0x022fea0003c00000 */
[----:B------:R-:W-:Y:S02]  /*e6b0*/  ELECT P6, UR79, PT ;  /* 0x00000000004f782f */ /* 0x000fe400038c0000 */
[----:B------:R-:W-:Y:S01]  /*e6c0*/  MOV R14, UR79 ;  /* 0x0000004f000e7c02 */ /* 0x000fe20008000f00 */
[----:B-1---5:R-:W-:Y:S10]  /*e6d0*/  ENDCOLLECTIVE ;  /* 0x000000000000791b */ /* 0x022ff40003800000 */
.L_x_371:
[----:B------:R-:W-:Y:S05]  /*e6e0*/  BSYNC B0 ;  /* 0x0000000000007941 */ /* 0x000fea0003800000 */
.L_x_370:
[----:B------:R-:W-:Y:S05]  /*e6f0*/  BRA `(.L_x_372) ;  /* 0xffffff54002c7947 */ /* 0x000fea000383ffff */
.L_x_83:
[----:B-1----:R-:W-:-:S04]  /*e700*/  MOV R2, UR6 ;  /* 0x0000000600027c02 */ /* 0x002fc80008000f00 */
[----:B------:R1:W2:Y:S03]  /*e710*/  SYNCS.PHASECHK.TRANS64.TRYWAIT P0, [R2+URZ+0x8], R3 ;  /* 0x00000803020075a7 */ /* 0x0002a600080011ff */
[----:B--2---:R-:W-:Y:S05]  /*e720*/  @!P0 NANOSLEEP.SYNCS 0x989680 ;  /* 0x009896800000895d */ /* 0x004fea0003900000 */
[----:B------:R-:W2:Y:S02]  /*e730*/  @!P0 SYNCS.PHASECHK.TRANS64 P0, [R2+URZ+0x8], R3 ;  /* 0x00000803020085a7 */ /* 0x000ea400080010ff */
[----:B--2---:R-:W-:Y:S05]  /*e740*/  @!P0 BRA `(.L_x_83) ;  /* 0xfffffffc00ec8947 */ /* 0x004fea000383ffff */
[----:B------:R-:W-:Y:S05]  /*e750*/  BRA `(.L_x_82) ;  /* 0xffffff5400307947 */ /* 0x000fea000383ffff */
.L_x_84:
[----:B-1----:R1:W2:Y:S02]  /*e760*/  SYNCS.PHASECHK.TRANS64.TRYWAIT P0, [R0+URZ+0x160], R3 ;  /* 0x00016003000075a7 */ /* 0x0022a400080011ff */
[----:B--2---:R-:W-:Y:S05]  /*e770*/  @!P0 NANOSLEEP.SYNCS 0x989680 ;  /* 0x009896800000895d */ /* 0x004fea0003900000 */
[----:B------:R-:W2:Y:S02]  /*e780*/  @!P0 SYNCS.PHASECHK.TRANS64 P0, [R0+URZ+0x160], R3 ;  /* 0x00016003000085a7 */ /* 0x000ea400080010ff */
[----:B--2---:R-:W-:Y:S05]  /*e790*/  @!P0 BRA `(.L_x_84) ;  /* 0xfffffffc00f08947 */ /* 0x004fea000383ffff */
[----:B------:R-:W-:Y:S05]  /*e7a0*/  BRA `(.L_x_373) ;  /* 0xffffff58000c7947 */ /* 0x000fea000383ffff */
.L_x_86:
[----:B------:R-:W-:-:S07]  /*e7b0*/  MOV R0, UR10 ;  /* 0x0000000a00007c02 */ /* 0x000fce0008000f00 */
.L_x_374:
[----:B-1----:R1:W3:Y:S02]  /*e7c0*/  SYNCS.PHASECHK.TRANS64.TRYWAIT P0, [R0+URZ+0x1a0], R3 ;  /* 0x0001a003000075a7 */ /* 0x0022e400080011ff */
[----:B---3--:R-:W-:Y:S05]  /*e7d0*/  @!P0 NANOSLEEP.SYNCS 0x989680 ;  /* 0x009896800000895d */ /* 0x008fea0003900000 */
[----:B------:R-:W3:Y:S02]  /*e7e0*/  @!P0 SYNCS.PHASECHK.TRANS64 P0, [R0+URZ+0x1a0], R3 ;  /* 0x0001a003000085a7 */ /* 0x000ee400080010ff */
[----:B---3--:R-:W-:Y:S05]  /*e7f0*/  @!P0 BRA `(.L_x_374) ;  /* 0xfffffffc00f08947 */ /* 0x008fea000383ffff */
[----:B------:R-:W-:Y:S05]  /*e800*/  BRA `(.L_x_375) ;  /* 0xffffff5800547947 */ /* 0x000fea000383ffff */
.L_x_89:
[----:B------:R-:W-:Y:S07]  /*e810*/  MOV R0, UR9 ;  /* 0x0000000900007c02 */ /* 0x000fee0008000f00 */
.L_x_376:
[----:B-1----:R1:W3:Y:S02]  /*e820*/  SYNCS.PHASECHK.TRANS64.TRYWAIT P0, [R0+URZ], R3 ;  /* 0x00000003000075a7 */ /* 0x0022e400080011ff */
[----:B---3--:R-:W-:Y:S05]  /*e830*/  @!P0 NANOSLEEP.SYNCS 0x989680 ;  /* 0x009896800000895d */ /* 0x008fea0003900000 */
[----:B------:R-:W3:Y:S02]  /*e840*/  @!P0 SYNCS.PHASECHK.TRANS64 P0, [R0+URZ], R3 ;  /* 0x00000003000085a7 */ /* 0x000ee400080010ff */
[----:B---3--:R-:W-:Y:S05]  /*e850*/  @!P0 BRA `(.L_x_376) ;  /* 0xfffffffc00f08947 */ /* 0x008fea000383ffff */
[----:B------:R-:W-:Y:S05]  /*e860*/  BRA `(.L_x_88) ;  /* 0xffffff5800687947 */ /* 0x000fea000383ffff */
.L_x_93:
[----:B-1----:R-:W-:-:S07]  /*e870*/  MOV R0, UR7 ;  /* 0x0000000700007c02 */ /* 0x002fce0008000f00 */
.L_x_377:
[----:B-1----:R1:W2:Y:S02]  /*e880*/  SYNCS.PHASECHK.TRANS64.TRYWAIT P0, [R0+URZ], R3 ;  /* 0x00000003000075a7 */ /* 0x0022a400080011ff */
[----:B--2---:R-:W-:Y:S05]  /*e890*/  @!P0 NANOSLEEP.SYNCS 0x989680 ;  /* 0x009896800000895d */ /* 0x004fea0003900000 */
[----:B------:R-:W2:Y:S02]  /*e8a0*/  @!P0 SYNCS.PHASECHK.TRANS64 P0, [R0+URZ], R3 ;  /* 0x00000003000085a7 */ /* 0x000ea400080010ff */
[----:B--2---:R-:W-:Y:S05]  /*e8b0*/  @!P0 BRA `(.L_x_377) ;  /* 0xfffffffc00f08947 */ /* 0x004fea000383ffff */
[----:B------:R-:W-:Y:S05]  /*e8c0*/  BRA `(.L_x_378) ;  /* 0xffffff5c00387947 */ /* 0x000fea000383ffff */
.L_x_94:
[----:B------:R-:W-:-:S07]  /*e8d0*/  MOV R0, UR7 ;  /* 0x0000000700007c02 */ /* 0x000fce0008000f00 */
.L_x_379:
[----:B-1----:R1:W2:Y:S02]  /*e8e0*/  SYNCS.PHASECHK.TRANS64.TRYWAIT P0, [R0+URZ], R3 ;  /* 0x00000003000075a7 */ /* 0x0022a400080011ff */
[----:B--2---:R-:W-:Y:S05]  /*e8f0*/  @!P0 NANOSLEEP.SYNCS 0x989680 ;  /* 0x009896800000895d */ /* 0x004fea0003900000 */
[----:B------:R-:W2:Y:S02]  /*e900*/  @!P0 SYNCS.PHASECHK.TRANS64 P0, [R0+URZ], R3 ;  /* 0x00000003000085a7 */ /* 0x000ea400080010ff */
[----:B--2---:R-:W-:Y:S05]  /*e910*/  @!P0 BRA `(.L_x_379) ;  /* 0xfffffffc00f08947 */ /* 0x004fea000383ffff */
[----:B------:R-:W-:Y:S05]  /*e920*/  BRA `(.L_x_380) ;  /* 0xffffff5c00447947 */ /* 0x000fea000383ffff */
.L_x_95:
[----:B------:R-:W-:-:S07]  /*e930*/  MOV R0, UR7 ;  /* 0x0000000700007c02 */ /* 0x000fce0008000f00 */
.L_x_381:
[----:B-1----:R1:W2:Y:S02]  /*e940*/  SYNCS.PHASECHK.TRANS64.TRYWAIT P0, [R0+URZ], R3 ;  /* 0x00000003000075a7 */ /* 0x0022a400080011ff */
[----:B--2---:R-:W-:Y:S05]  /*e950*/  @!P0 NANOSLEEP.SYNCS 0x989680 ;  /* 0x009896800000895d */ /* 0x004fea0003900000 */
[----:B------:R-:W2:Y:S02]  /*e960*/  @!P0 SYNCS.PHASECHK.TRANS64 P0, [R0+URZ], R3 ;  /* 0x00000003000085a7 */ /* 0x000ea400080010ff */
[----:B--2---:R-:W-:Y:S05]  /*e970*/  @!P0 BRA `(.L_x_381) ;  /* 0xfffffffc00f08947 */ /* 0x004fea000383ffff */
[----:B------:R-:W-:Y:S05]  /*e980*/  BRA `(.L_x_382) ;  /* 0xffffff5c00507947 */ /* 0x000fea000383ffff */
.L_x_98:
[----:B------:R-:W-:-:S07]  /*e990*/  MOV R0, UR8 ;  /* 0x0000000800007c02 */ /* 0x000fce0008000f00 */
.L_x_383:
[----:B-1----:R1:W2:Y:S02]  /*e9a0*/  SYNCS.PHASECHK.TRANS64.TRYWAIT P1, [R0+URZ+0x1e0], R3 ;  /* 0x0001e003000075a7 */ /* 0x0022a400080211ff */
[----:B--2---:R-:W-:Y:S05]  /*e9b0*/  @!P1 NANOSLEEP.SYNCS 0x989680 ;  /* 0x009896800000995d */ /* 0x004fea0003900000 */
[----:B------:R-:W2:Y:S02]  /*e9c0*/  @!P1 SYNCS.PHASECHK.TRANS64 P1, [R0+URZ+0x1e0], R3 ;  /* 0x0001e003000095a7 */ /* 0x000ea400080210ff */
[----:B--2---:R-:W-:Y:S05]  /*e9d0*/  @!P1 BRA `(.L_x_383) ;  /* 0xfffffffc00f09947 */ /* 0x004fea000383ffff */
[----:B------:R-:W-:Y:S05]  /*e9e0*/  BRA `(.L_x_384) ;  /* 0xffffff5c009c7947 */ /* 0x000fea000383ffff */
.L_x_103:
[----:B--2---:R2:W4:Y:S02]  /*e9f0*/  SYNCS.PHASECHK.TRANS64.TRYWAIT P0, [R0+URZ+0x160], R3 ;  /* 0x00016003000075a7 */ /* 0x00452400080011ff */
[----:B----4-:R-:W-:Y:S05]  /*ea00*/  @!P0 NANOSLEEP.SYNCS 0x989680 ;  /* 0x009896800000895d */ /* 0x010fea0003900000 */
[----:B------:R-:W4:Y:S02]  /*ea10*/  @!P0 SYNCS.PHASECHK.TRANS64 P0, [R0+URZ+0x160], R3 ;  /* 0x00016003000085a7 */ /* 0x000f2400080010ff */
[----:B----4-:R-:W-:Y:S05]  /*ea20*/  @!P0 BRA `(.L_x_103) ;  /* 0xfffffffc00f08947 */ /* 0x010fea000383ffff */
[----:B------:R-:W-:Y:S05]  /*ea30*/  BRA `(.L_x_385) ;  /* 0xffffff6000a07947 */ /* 0x000fea000383ffff */
.L_x_106:
[----:B------:R-:W-:Y:S07]  /*ea40*/  MOV R0, UR6 ;  /* 0x0000000600007c02 */ /* 0x000fee0008000f00 */
.L_x_386:
[----:B--2---:R2:W4:Y:S02]  /*ea50*/  SYNCS.PHASECHK.TRANS64.TRYWAIT P0, [R0+URZ+0x158], R3 ;  /* 0x00015803000075a7 */ /* 0x00452400080011ff */
[----:B----4-:R-:W-:Y:S05]  /*ea60*/  @!P0 NANOSLEEP.SYNCS 0x989680 ;  /* 0x009896800000895d */ /* 0x010fea0003900000 */
[----:B------:R-:W4:Y:S02]  /*ea70*/  @!P0 SYNCS.PHASECHK.TRANS64 P0, [R0+URZ+0x158], R3 ;  /* 0x00015803000085a7 */ /* 0x000f2400080010ff */
[----:B----4-:R-:W-:Y:S05]  /*ea80*/  @!P0 BRA `(.L_x_386) ;  /* 0xfffffffc00f08947 */ /* 0x010fea000383ffff */
[----:B------:R-:W-:Y:S05]  /*ea90*/  BRA `(.L_x_105) ;  /* 0xffffff64008c7947 */ /* 0x000fea000383ffff */
.L_x_109:
[----:B------:R-:W-:Y:S07]  /*eaa0*/  MOV R3, UR6 ;  /* 0x0000000600037c02 */ /* 0x000fee0008000f00 */
.L_x_387:
[----:B-1----:R1:W2:Y:S02]  /*eab0*/  SYNCS.PHASECHK.TRANS64.TRYWAIT P2, [R3+URZ+0x148], R26 ;  /* 0x0001481a030075a7 */ /* 0x0022a400080411ff */
[----:B--2---:R-:W-:Y:S05]  /*eac0*/  @!P2 NANOSLEEP.SYNCS 0x989680 ;  /* 0x009896800000a95d */ /* 0x004fea0003900000 */
[----:B------:R-:W2:Y:S02]  /*ead0*/  @!P2 SYNCS.PHASECHK.TRANS64 P2, [R3+URZ+0x148], R26 ;  /* 0x0001481a0300a5a7 */ /* 0x000ea400080410ff */
[----:B--2---:R-:W-:Y:S05]  /*eae0*/  @!P2 BRA `(.L_x_387) ;  /* 0xfffffffc00f0a947 */ /* 0x004fea000383ffff */
[----:B------:R-:W-:Y:S05]  /*eaf0*/  BRA `(.L_x_388) ;  /* 0xffffff6800207947 */ /* 0x000fea000383ffff */
.L_x_112:
[----:B---3--:R3:W4:Y:S02]  /*eb00*/  SYNCS.PHASECHK.TRANS64.TRYWAIT P0, [R0+URZ+0x160], R3 ;  /* 0x00016003000075a7 */ /* 0x00872400080011ff */
[----:B----4-:R-:W-:Y:S05]  /*eb10*/  @!P0 NANOSLEEP.SYNCS 0x989680 ;  /* 0x009896800000895d */ /* 0x010fea0003900000 */
[----:B------:R-:W4:Y:S02]  /*eb20*/  @!P0 SYNCS.PHASECHK.TRANS64 P0, [R0+URZ+0x160], R3 ;  /* 0x00016003000085a7 */ /* 0x000f2400080010ff */
[----:B----4-:R-:W-:Y:S05]  /*eb30*/  @!P0 BRA `(.L_x_112) ;  /* 0xfffffffc00f08947 */ /* 0x010fea000383ffff */
[----:B------:R-:W-:Y:S05]  /*eb40*/  BRA `(.L_x_389) ;  /* 0xffffff6c00707947 */ /* 0x000fea000383ffff */
.L_x_124:
[----:B-1----:R-:W-:Y:S04]  /*eb50*/  MOV R0, UR43 ;  /* 0x0000002b00007c02 */ /* 0x002fe80008000f00 */
[----:B------:R1:W2:Y:S03]  /*eb60*/  SYNCS.PHASECHK.TRANS64.TRYWAIT P1, [R0+URZ+0x140], R3 ;  /* 0x00014003000075a7 */ /* 0x0002a600080211ff */
[----:B--2---:R-:W-:Y:S05]  /*eb70*/  @!P1 NANOSLEEP.SYNCS 0x989680 ;  /* 0x009896800000995d */ /* 0x004fea0003900000 */
[----:B------:R-:W2:Y:S02]  /*eb80*/  @!P1 SYNCS.PHASECHK.TRANS64 P1, [R0+URZ+0x140], R3 ;  /* 0x00014003000095a7 */ /* 0x000ea400080210ff */
[----:B--2---:R-:W-:Y:S05]  /*eb90*/  @!P1 BRA `(.L_x_124) ;  /* 0xfffffffc00ec9947 */ /* 0x004fea000383ffff */
[----:B------:R-:W-:Y:S05]  /*eba0*/  BRA `(.L_x_123) ;  /* 0xffffff78007c7947 */ /* 0x000fea000383ffff */
.L_x_126:
[----:B-1----:R1:W2:Y:S02]  /*ebb0*/  SYNCS.PHASECHK.TRANS64.TRYWAIT P1, [R196+URZ+0x180], R5 ;  /* 0x00018005c40075a7 */ /* 0x0022a400080211ff */
[----:B--2---:R-:W-:Y:S05]  /*ebc0*/  @!P1 NANOSLEEP.SYNCS 0x989680 ;  /* 0x009896800000995d */ /* 0x004fea0003900000 */
[----:B------:R-:W2:Y:S02]  /*ebd0*/  @!P1 SYNCS.PHASECHK.TRANS64 P1, [R196+URZ+0x180], R5 ;  /* 0x00018005c40095a7 */ /* 0x000ea400080210ff */
[----:B--2---:R-:W-:Y:S05]  /*ebe0*/  @!P1 BRA `(.L_x_126) ;  /* 0xfffffffc00f09947 */ /* 0x004fea000383ffff */
[----:B------:R-:W-:Y:S05]  /*ebf0*/  BRA `(.L_x_125) ;  /* 0xffffff7800c07947 */ /* 0x000fea000383ffff */
        .weak           $__internal_0_$__cuda_sm10x_tcgen05_guardrail_trap_col_being_dealloced_not_returned_by_alloc
        .type           $__internal_0_$__cuda_sm10x_tcgen05_guardrail_trap_col_being_dealloced_not_returned_by_alloc,@function
        .size           $__internal_0_$__cuda_sm10x_tcgen05_guardrail_trap_col_being_dealloced_not_returned_by_alloc,($__internal_1_$__cuda_sm10x_tcgen05_guardrail_trap_phase_invalid_during_alloc - $__internal_0_$__cuda_sm10x_tcgen05_guardrail_trap_col_being_dealloced_not_returned_by_alloc)
$__internal_0_$__cuda_sm10x_tcgen05_guardrail_trap_col_being_dealloced_not_returned_by_alloc:
[----:B------:R-:W-:Y:S05]  /*ec00*/  BPT.TRAP 0x1 ;  /* 0x000000040000795c */ /* 0x000fea0000300000 */
[----:B------:R-:W-:-:S04]  /*ec10*/  HFMA2 R3, -RZ, RZ, 0, 0 ;  /* 0x00000000ff037431 */ /* 0x000fc800000001ff */
[----:B------:R-:W-:Y:S05]  /*ec20*/  RET.REL.NODEC R2 `(_ZN7cutlass13device_kernelINS_4gemm6kernel13GemmUniversalIN4cute5tupleIJiiiiEEENS1_10collective13CollectiveMmaINS1_35MainloopSm100TmaUmmaWarpSpecializedILi20ELi2ELi4ENS5_IJNS4_1CILi2EEENSA_ILi1EEESC_EEEEENS5_IJNSA_ILi256EEENSA_ILi64EEESG_EEENS_12float_e4m3_tENS5_IJlSC_lEEESI_SJ_NS4_8TiledMMAINS4_8MMA_AtomIJNS4_10MMA_TraitsINS4_25SM100_MMA_F8F6F4_2x1SM_SSEJSI_SI_fSF_SG_NS4_17integral_constantINS4_4UMMA5MajorELSQ_0EEESR_NSO_INSP_7ScaleInELSS_0EEEST_EEEEEENS4_6LayoutINS5_IJSC_SC_SC_EEENS5_IJNSA_ILi0EEESY_SY_EEEEENS5_IJNS4_10UnderscoreES11_S11_EEEEENS4_18SM100_TMA_2SM_LOADENS4_14ComposedLayoutINS4_7SwizzleILi2ELi4ELi3EEENS4_18smem_ptr_flag_bitsILi8EEENSW_INS5_IJNSA_ILi8EEESG_EEENS5_IJSG_SC_EEEEEEEvNS4_8identityES14_S1E_vS1F_EENS_8epilogue10collective18CollectiveEpilogueINS1H_23Sm100TmaWarpSpecializedILi1ELi1ELi64ELb0ELb0EEEJNS5_IJNSA_ILi128EEESG_SG_EEENS5_IJNSW_IS1M_SC_EENSW_ISG_SC_EEEEESI_SJ_SI_SJ_NS1H_6fusion15FusionCallbacksIS1L_NS1R_13LinCombEltActINS1H_6thread7SigmoidESI_fSI_fLNS_15FloatRoundStyleE2EEES1N_S1Q_JEEENS4_5SM1004TMEM4LOAD26SM100_TMEM_LOAD_32dp32b64xENS4_13SM90_TMA_LOADES1E_NS4_39AutoVectorizingCopyWithAssumedAlignmentILi128EEENS4_14SM90_TMA_STOREES1E_S25_S25_EEEvvEEEEvNT_6ParamsE) ;  /* 0xffffff1002f47950 */ /* 0x000fea0003c3ffff */
        .weak           $__internal_1_$__cuda_sm10x_tcgen05_guardrail_trap_phase_invalid_during_alloc
        .type           $__internal_1_$__cuda_sm10x_tcgen05_guardrail_trap_phase_invalid_during_alloc,@function
        .size           $__internal_1_$__cuda_sm10x_tcgen05_guardrail_trap_phase_invalid_during_alloc,($__internal_2_$__cuda_sm10x_tcgen05_guardrail_trap_unallocated_columns_being_dealloced - $__internal_1_$__cuda_sm10x_tcgen05_guardrail_trap_phase_invalid_during_alloc)
$__internal_1_$__cuda_sm10x_tcgen05_guardrail_trap_phase_invalid_during_alloc:
[----:B------:R-:W-:Y:S05]  /*ec30*/  BPT.TRAP 0x1 ;  /* 0x000000040000795c */ /* 0x000fea0000300000 */
[----:B------:R-:W-:-:S04]  /*ec40*/  MOV R3, 0x0 ;  /* 0x0000000000037802 */ /* 0x000fc80000000f00 */
[----:B------:R-:W-:Y:S05]  /*ec50*/  RET.REL.NODEC R2 `(_ZN7cutlass13device_kernelINS_4gemm6kernel13GemmUniversalIN4cute5tupleIJiiiiEEENS1_10collective13CollectiveMmaINS1_35MainloopSm100TmaUmmaWarpSpecializedILi20ELi2ELi4ENS5_IJNS4_1CILi2EEENSA_ILi1EEESC_EEEEENS5_IJNSA_ILi256EEENSA_ILi64EEESG_EEENS_12float_e4m3_tENS5_IJlSC_lEEESI_SJ_NS4_8TiledMMAINS4_8MMA_AtomIJNS4_10MMA_TraitsINS4_25SM100_MMA_F8F6F4_2x1SM_SSEJSI_SI_fSF_SG_NS4_17integral_constantINS4_4UMMA5MajorELSQ_0EEESR_NSO_INSP_7ScaleInELSS_0EEEST_EEEEEENS4_6LayoutINS5_IJSC_SC_SC_EEENS5_IJNSA_ILi0EEESY_SY_EEEEENS5_IJNS4_10UnderscoreES11_S11_EEEEENS4_18SM100_TMA_2SM_LOADENS4_14ComposedLayoutINS4_7SwizzleILi2ELi4ELi3EEENS4_18smem_ptr_flag_bitsILi8EEENSW_INS5_IJNSA_ILi8EEESG_EEENS5_IJSG_SC_EEEEEEEvNS4_8identityES14_S1E_vS1F_EENS_8epilogue10collective18CollectiveEpilogueINS1H_23Sm100TmaWarpSpecializedILi1ELi1ELi64ELb0ELb0EEEJNS5_IJNSA_ILi128EEESG_SG_EEENS5_IJNSW_IS1M_SC_EENSW_ISG_SC_EEEEESI_SJ_SI_SJ_NS1H_6fusion15FusionCallbacksIS1L_NS1R_13LinCombEltActINS1H_6thread7SigmoidESI_fSI_fLNS_15FloatRoundStyleE2EEES1N_S1Q_JEEENS4_5SM1004TMEM4LOAD26SM100_TMEM_LOAD_32dp32b64xENS4_13SM90_TMA_LOADES1E_NS4_39AutoVectorizingCopyWithAssumedAlignmentILi128EEENS4_14SM90_TMA_STOREES1E_S25_S25_EEEvvEEEEvNT_6ParamsE) ;  /* 0xffffff1002e87950 */ /* 0x000fea0003c3ffff */
        .weak           $__internal_2_$__cuda_sm10x_tcgen05_guardrail_trap_unallocated_columns_being_dealloced
        .type           $__internal_2_$__cuda_sm10x_tcgen05_guardrail_trap_unallocated_columns_being_dealloced,@function
        .size           $__internal_2_$__cuda_sm10x_tcgen05_guardrail_trap_unallocated_columns_being_dealloced,($__internal_3_$__cuda_sm20_rcp_rn_f32_slowpath - $__internal_2_$__cuda_sm10x_tcgen05_guardrail_trap_unallocated_columns_being_dealloced)
$__internal_2_$__cuda_sm10x_tcgen05_guardrail_trap_unallocated_columns_being_dealloced:
[----:B------:R-:W-:Y:S05]  /*ec60*/  BPT.TRAP 0x1 ;  /* 0x000000040000795c */ /* 0x000fea0000300000 */
[----:B------:R-:W-:-:S04]  /*ec70*/  HFMA2 R3, -RZ, RZ, 0, 0 ;  /* 0x00000000ff037431 */ /* 0x000fc800000001ff */
[----:B------:R-:W-:Y:S05]  /*ec80*/  RET.REL.NODEC R2 `(_ZN7cutlass13device_kernelINS_4gemm6kernel13GemmUniversalIN4cute5tupleIJiiiiEEENS1_10collective13CollectiveMmaINS1_35MainloopSm100TmaUmmaWarpSpecializedILi20ELi2ELi4ENS5_IJNS4_1CILi2EEENSA_ILi1EEESC_EEEEENS5_IJNSA_ILi256EEENSA_ILi64EEESG_EEENS_12float_e4m3_tENS5_IJlSC_lEEESI_SJ_NS4_8TiledMMAINS4_8MMA_AtomIJNS4_10MMA_TraitsINS4_25SM100_MMA_F8F6F4_2x1SM_SSEJSI_SI_fSF_SG_NS4_17integral_constantINS4_4UMMA5MajorELSQ_0EEESR_NSO_INSP_7ScaleInELSS_0EEEST_EEEEEENS4_6LayoutINS5_IJSC_SC_SC_EEENS5_IJNSA_ILi0EEESY_SY_EEEEENS5_IJNS4_10UnderscoreES11_S11_EEEEENS4_18SM100_TMA_2SM_LOADENS4_14ComposedLayoutINS4_7SwizzleILi2ELi4ELi3EEENS4_18smem_ptr_flag_bitsILi8EEENSW_INS5_IJNSA_ILi8EEESG_EEENS5_IJSG_SC_EEEEEEEvNS4_8identityES14_S1E_vS1F_EENS_8epilogue10collective18CollectiveEpilogueINS1H_23Sm100TmaWarpSpecializedILi1ELi1ELi64ELb0ELb0EEEJNS5_IJNSA_ILi128EEESG_SG_EEENS5_IJNSW_IS1M_SC_EENSW_ISG_SC_EEEEESI_SJ_SI_SJ_NS1H_6fusion15FusionCallbacksIS1L_NS1R_13LinCombEltActINS1H_6thread7SigmoidESI_fSI_fLNS_15FloatRoundStyleE2EEES1N_S1Q_JEEENS4_5SM1004TMEM4LOAD26SM100_TMEM_LOAD_32dp32b64xENS4_13SM90_TMA_LOADES1E_NS4_39AutoVectorizingCopyWithAssumedAlignmentILi128EEENS4_14SM90_TMA_STOREES1E_S25_S25_EEEvvEEEEvNT_6ParamsE) ;  /* 0xffffff1002dc7950 */ /* 0x000fea0003c3ffff */
        .weak           $__internal_3_$__cuda_sm20_rcp_rn_f32_slowpath
        .type           $__internal_3_$__cuda_sm20_rcp_rn_f32_slowpath,@function
        .size           $__internal_3_$__cuda_sm20_rcp_rn_f32_slowpath,(.L_x_395 - $__internal_3_$__cuda_sm20_rcp_rn_f32_slowpath)
$__internal_3_$__cuda_sm20_rcp_rn_f32_slowpath:
[----:B------:R-:W-:Y:S01]  /*ec90*/  IMAD.SHL.U32 R101, R105, 0x2, RZ ;  /* 0x0000000269657824 */ /* 0x000fe200078e00ff */
[----:B------:R-:W-:Y:S04]  /*eca0*/  BSSY.RECONVERGENT B0, `(.L_x_390) ;  /* 0x0000030000007945 */ /* 0x000fe80003800200 */
[----:B------:R-:W-:-:S04]  /*ecb0*/  SHF.R.U32.HI R101, RZ, 0x18, R101 ;  /* 0x00000018ff657819 */ /* 0x000fc80000011665 */
[----:B------:R-:W-:-:S13]  /*ecc0*/  ISETP.NE.U32.AND P0, PT, R101, RZ, PT ;  /* 0x000000ff6500720c */ /* 0x000fda0003f05070 */
[----:B------:R-:W-:Y:S05]  /*ecd0*/  @P0 BRA `(.L_x_391) ;  /* 0x0000000000280947 */ /* 0x000fea0003800000 */
[----:B------:R-:W-:-:S04]  /*ece0*/  SHF.L.U32 R64, R105, 0x1, RZ ;  /* 0x0000000169407819 */ /* 0x000fc800000006ff */
[----:B------:R-:W-:-:S13]  /*ecf0*/  ISETP.NE.AND P0, PT, R64, RZ, PT ;  /* 0x000000ff4000720c */ /* 0x000fda0003f05270 */
[----:B------:R-:W-:Y:S01]  /*ed00*/  @P0 FFMA R101, R105, 1.84467440737095516160e+19, RZ ;  /* 0x5f80000069650823 */ /* 0x000fe200000000ff */
[----:B------:R-:W-:Y:S08]  /*ed10*/  @!P0 MUFU.RCP R103, R105 ;  /* 0x0000006900678308 */ /* 0x000ff00000001000 */
[----:B------:R-:W1:Y:S02]  /*ed20*/  @P0 MUFU.RCP R64, R101 ;  /* 0x0000006500400308 */ /* 0x000e640000001000 */
[----:B-1----:R-:W-:-:S04]  /*ed30*/  @P0 FFMA R107, R101, R64, -1 ;  /* 0xbf800000656b0423 */ /* 0x002fc80000000040 */
[----:B------:R-:W-:-:S04]  /*ed40*/  @P0 FADD.FTZ R107, -R107, -RZ ;  /* 0x800000ff6b6b0221 */ /* 0x000fc80000010100 */
[----:B------:R-:W-:-:S04]  /*ed50*/  @P0 FFMA R107, R64, R107, R64 ;  /* 0x0000006b406b0223 */ /* 0x000fc80000000040 */
[----:B------:R-:W-:Y:S01]  /*ed60*/  @P0 FFMA R103, R107, 1.84467440737095516160e+19, RZ ;  /* 0x5f8000006b670823 */ /* 0x000fe200000000ff */
[----:B------:R-:W-:Y:S05]  /*ed70*/  BRA `(.L_x_392) ;  /* 0x0000000000887947 */ /* 0x000fea0003800000 */
.L_x_391:
[----:B------:R-:W-:-:S04]  /*ed80*/  IADD3 R64, PT, PT, R101, -0xfd, RZ ;  /* 0xffffff0365407810 */ /* 0x000fc80007ffe0ff */
[----:B------:R-:W-:-:S13]  /*ed90*/  ISETP.GT.U32.AND P0, PT, R64, 0x1, PT ;  /* 0x000000014000780c */ /* 0x000fda0003f04070 */
[----:B------:R-:W-:Y:S05]  /*eda0*/  @P0 BRA `(.L_x_393) ;  /* 0x0000000000780947 */ /* 0x000fea0003800000 */
[----:B------:R-:W-:Y:S01]  /*edb0*/  LOP3.LUT R108, R105, 0x7fffff, RZ, 0xc0, !PT ;  /* 0x007fffff696c7812 */ /* 0x000fe200078ec0ff */
[----:B------:R-:W-:-:S03]  /*edc0*/  IMAD.MOV.U32 R103, RZ, RZ, 0x3 ;  /* 0x00000003ff677424 */ /* 0x000fc600078e00ff */
[----:B------:R-:W-:Y:S02]  /*edd0*/  LOP3.LUT R108, R108, 0x3f800000, RZ, 0xfc, !PT ;  /* 0x3f8000006c6c7812 */ /* 0x000fe400078efcff */
[----:B------:R-:W-:Y:S02]  /*ede0*/  SHF.L.U32 R103, R103, R64, RZ ;  /* 0x0000004067677219 */ /* 0x000fe400000006ff */
[----:B------:R-:W1:Y:S02]  /*edf0*/  MUFU.RCP R107, R108 ;  /* 0x0000006c006b7308 */ /* 0x000e640000001000 */
[----:B-1----:R-:W-:-:S04]  /*ee00*/  FFMA R106, R108, R107, -1 ;  /* 0xbf8000006c6a7423 */ /* 0x002fc8000000006b */
[----:B------:R-:W-:-:S04]  /*ee10*/  FADD.FTZ R106, -R106, -RZ ;  /* 0x800000ff6a6a7221 */ /* 0x000fc80000010100 */
[CCC-:B------:R-:W-:Y:S01]  /*ee20*/  FFMA.RM R109, R107.reuse, R106.reuse, R107.reuse ;  /* 0x0000006a6b6d7223 */ /* 0x1c0fe2000000406b */
[----:B------:R-:W-:-:S04]  /*ee30*/  FFMA.RP R106, R107, R106, R107 ;  /* 0x0000006a6b6a7223 */ /* 0x000fc8000000806b */
[C---:B------:R-:W-:Y:S02]  /*ee40*/  LOP3.LUT R107, R109.reuse, 0x7fffff, RZ, 0xc0, !PT ;  /* 0x007fffff6d6b7812 */ /* 0x040fe400078ec0ff */
[----:B------:R-:W-:Y:S02]  /*ee50*/  FSETP.NEU.FTZ.AND P0, PT, R109, R106, PT ;  /* 0x0000006a6d00720b */ /* 0x000fe40003f1d000 */
[----:B------:R-:W-:Y:S02]  /*ee60*/  LOP3.LUT R107, R107, 0x800000, RZ, 0xfc, !PT ;  /* 0x008000006b6b7812 */ /* 0x000fe400078efcff */
[----:B------:R-:W-:Y:S02]  /*ee70*/  SEL R106, RZ, 0xffffffff, !P0 ;  /* 0xffffffffff6a7807 */ /* 0x000fe40004000000 */
[----:B------:R-:W-:-:S03]  /*ee80*/  LOP3.LUT R103, R103, R107, RZ, 0xc0, !PT ;  /* 0x0000006b67677212 */ /* 0x000fc600078ec0ff */
[----:B------:R-:W-:Y:S01]  /*ee90*/  IMAD.MOV R106, RZ, RZ, -R106 ;  /* 0x000000ffff6a7224 */ /* 0x000fe200078e0a6a */
[----:B------:R-:W-:-:S04]  /*eea0*/  SHF.R.U32.HI R103, RZ, R64, R103 ;  /* 0x00000040ff677219 */ /* 0x000fc80000011667 */
[----:B------:R-:W-:Y:S02]  /*eeb0*/  LOP3.LUT P1, RZ, R106, R64, R107, 0xf8, !PT ;  /* 0x000000406aff7212 */ /* 0x000fe4000782f86b */
[C---:B------:R-:W-:Y:S02]  /*eec0*/  LOP3.LUT P2, RZ, R103.reuse, 0x1, RZ, 0xc0, !PT ;  /* 0x0000000167ff7812 */ /* 0x040fe4000784c0ff */
[----:B------:R-:W-:-:S04]  /*eed0*/  LOP3.LUT P0, RZ, R103, 0x2, RZ, 0xc0, !PT ;  /* 0x0000000267ff7812 */ /* 0x000fc8000780c0ff */
[----:B------:R-:W-:-:S04]  /*eee0*/  PLOP3.LUT P0, PT, P2, P1, P0, 0xe0, 0x0 ;  /* 0x000000000000781c */ /* 0x000fc80001703c00 */
[----:B------:R-:W-:Y:S02]  /*eef0*/  SEL R64, RZ, 0x1, !P0 ;  /* 0x00000001ff407807 */ /* 0x000fe40004000000 */
[----:B------:R-:W-:-:S03]  /*ef00*/  LOP3.LUT P0, RZ, R105, 0x7fffff, RZ, 0xc0, !PT ;  /* 0x007fffff69ff7812 */ /* 0x000fc6000780c0ff */
[----:B------:R-:W-:-:S05]  /*ef10*/  IMAD.MOV R64, RZ, RZ, -R64 ;  /* 0x000000ffff407224 */ /* 0x000fca00078e0a40 */
[----:B------:R-:W-:Y:S01]  /*ef20*/  ISETP.GE.AND P1, PT, R64, RZ, PT ;  /* 0x000000ff4000720c */ /* 0x000fe20003f26270 */
[----:B------:R-:W-:-:S05]  /*ef30*/  VIADD R64, R101, 0xffffff04 ;  /* 0xffffff0465407836 */ /* 0x000fca0000000000 */
[----:B------:R-:W-:-:S07]  /*ef40*/  SHF.R.U32.HI R64, RZ, R64, R107 ;  /* 0x00000040ff407219 */ /* 0x000fce000001166b */
[----:B------:R-:W-:-:S04]  /*ef50*/  @!P1 VIADD R64, R64, 0x1 ;  /* 0x0000000140409836 */ /* 0x000fc80000000000 */
[----:B------:R-:W-:-:S05]  /*ef60*/  @!P0 IMAD.SHL.U32 R64, R64, 0x2, RZ ;  /* 0x0000000240408824 */ /* 0x000fca00078e00ff */
[----:B------:R-:W-:Y:S01]  /*ef70*/  LOP3.LUT R103, R64, 0x80000000, R105, 0xf8, !PT ;  /* 0x8000000040677812 */ /* 0x000fe200078ef869 */
[----:B------:R-:W-:Y:S05]  /*ef80*/  BRA `(.L_x_392) ;  /* 0x0000000000047947 */ /* 0x000fea0003800000 */
.L_x_393:
[----:B------:R1:W2:Y:S02]  /*ef90*/  MUFU.RCP R103, R105 ;  /* 0x0000006900677308 */ /* 0x0002a40000001000 */
.L_x_392:
[----:B------:R-:W-:Y:S05]  /*efa0*/  BSYNC.RECONVERGENT B0 ;  /* 0x0000000000007941 */ /* 0x000fea0003800200 */
.L_x_390:
[----:B-1----:R-:W-:Y:S01]  /*efb0*/  HFMA2 R105, -RZ, RZ, 0, 0 ;  /* 0x00000000ff697431 */ /* 0x002fe200000001ff */
[----:B--2---:R-:W-:-:S03]  /*efc0*/  MOV R64, R103 ;  /* 0x0000006700407202 */ /* 0x004fc60000000f00 */
[----:B------:R-:W-:Y:S05]  /*efd0*/  RET.REL.NODEC R104 `(_ZN7cutlass13device_kernelINS_4gemm6kernel13GemmUniversalIN4cute5tupleIJiiiiEEENS1_10collective13CollectiveMmaINS1_35MainloopSm100TmaUmmaWarpSpecializedILi20ELi2ELi4ENS5_IJNS4_1CILi2EEENSA_ILi1EEESC_EEEEENS5_IJNSA_ILi256EEENSA_ILi64EEESG_EEENS_12float_e4m3_tENS5_IJlSC_lEEESI_SJ_NS4_8TiledMMAINS4_8MMA_AtomIJNS4_10MMA_TraitsINS4_25SM100_MMA_F8F6F4_2x1SM_SSEJSI_SI_fSF_SG_NS4_17integral_constantINS4_4UMMA5MajorELSQ_0EEESR_NSO_INSP_7ScaleInELSS_0EEEST_EEEEEENS4_6LayoutINS5_IJSC_SC_SC_EEENS5_IJNSA_ILi0EEESY_SY_EEEEENS5_IJNS4_10UnderscoreES11_S11_EEEEENS4_18SM100_TMA_2SM_LOADENS4_14ComposedLayoutINS4_7SwizzleILi2ELi4ELi3EEENS4_18smem_ptr_flag_bitsILi8EEENSW_INS5_IJNSA_ILi8EEESG_EEENS5_IJSG_SC_EEEEEEEvNS4_8identityES14_S1E_vS1F_EENS_8epilogue10collective18CollectiveEpilogueINS1H_23Sm100TmaWarpSpecializedILi1ELi1ELi64ELb0ELb0EEEJNS5_IJNSA_ILi128EEESG_SG_EEENS5_IJNSW_IS1M_SC_EENSW_ISG_SC_EEEEESI_SJ_SI_SJ_NS1H_6fusion15FusionCallbacksIS1L_NS1R_13LinCombEltActINS1H_6thread7SigmoidESI_fSI_fLNS_15FloatRoundStyleE2EEES1N_S1Q_JEEENS4_5SM1004TMEM4LOAD26SM100_TMEM_LOAD_32dp32b64xENS4_13SM90_TMA_LOADES1E_NS4_39AutoVectorizingCopyWithAssumedAlignmentILi128EEENS4_14SM90_TMA_STOREES1E_S25_S25_EEEvvEEEEvNT_6ParamsE) ;  /* 0xffffff1068087950 */ /* 0x000fea0003c3ffff */
.L_x_394:
[----:B------:R-:W-:-:S00]  /*efe0*/  BRA `(.L_x_394) ;  /* 0xfffffffc00fc7947 */ /* 0x000fc0000383ffff */
[----:B------:R-:W-:-:S00]  /*eff0*/  NOP ;  /* 0x0000000000007918 */ /* 0x000fc00000000000 */
        /* <DEDUP_REMOVED lines=8> */
.L_x_395:


//--------------------- .nv.global.init           --------------------------
	.section	.nv.global.init,"aw",@progbits
.nv.global.init:
	.type		$str$27,@object
	.size		$str$27,($str$28 - $str$27)
$str$27:
        /*0000*/ 	.byte	0x28, 0x61, 0x64, 0x64, 0x72, 0x65, 0x73, 0x73, 0x20, 0x26, 0x20, 0x6d, 0x61, 0x73, 0x6b, 0x29
        /*0010*/ 	.byte	0x20, 0x3d, 0x3d, 0x20, 0x30, 0x00
	.type		$str$28,@object
	.size		$str$28,($str$26 - $str$28)
$str$28:
        /*0016*/ 	.byte	0x2f, 0x74, 0x6d, 0x70, 0x2f, 0x63, 0x75, 0x74, 0x6c, 0x61, 0x73, 0x73, 0x5f, 0x73, 0x77, 0x65
        /*0026*/ 	.byte	0x65, 0x70, 0x5f, 0x73, 0x72, 0x63, 0x2f, 0x69, 0x6e, 0x63, 0x6c, 0x75, 0x64, 0x65, 0x2f, 0x63
        /*0036*/ 	.byte	0x75, 0x74, 0x65, 0x2f, 0x70, 0x6f, 0x69, 0x6e, 0x74, 0x65, 0x72, 0x5f, 0x66, 0x6c, 0x61, 0x67
        /*0046*/ 	.byte	0x67, 0x65, 0x64, 0x2e, 0x68, 0x70, 0x70, 0x00
	.type		$str$26,@object
	.size		$str$26,($str$25 - $str$26)
$str$26:
        /*004e*/ 	.byte	0x2f, 0x74, 0x6d, 0x70, 0x2f, 0x63, 0x75, 0x74, 0x6c, 0x61, 0x73, 0x73, 0x5f, 0x73, 0x77, 0x65
        /*005e*/ 	.byte	0x65, 0x70, 0x5f, 0x73, 0x72, 0x63, 0x2f, 0x69, 0x6e, 0x63, 0x6c, 0x75, 0x64, 0x65, 0x2f, 0x63
        /*006e*/ 	.byte	0x75, 0x74, 0x65, 0x2f, 0x61, 0x74, 0x6f, 0x6d, 0x2f, 0x63, 0x6f, 0x70, 0x79, 0x5f, 0x74, 0x72
        /*007e*/ 	.byte	0x61, 0x69, 0x74, 0x73, 0x5f, 0x73, 0x6d, 0x31, 0x30, 0x30, 0x2e, 0x68, 0x70, 0x70, 0x00
	.type		$str$25,@object
	.size		$str$25,(__unnamed_1 - $str$25)
$str$25:
        /*008d*/ 	.byte	0x28, 0x28, 0x75, 0x69, 0x6e, 0x74, 0x33, 0x32, 0x5f, 0x74, 0x28, 0x74, 0x68, 0x72, 0x65, 0x61
        /*009d*/ 	.byte	0x64, 0x49, 0x64, 0x78, 0x2e, 0x78, 0x29, 0x20, 0x2f, 0x20, 0x33, 0x32, 0x29, 0x20, 0x25, 0x20
        /*00ad*/ 	.byte	0x34, 0x29, 0x20, 0x3d, 0x3d, 0x20, 0x28, 0x28, 0x28, 0x74, 0x6d, 0x65, 0x6d, 0x5f, 0x61, 0x64
        /*00bd*/ 	.byte	0x64, 0x72, 0x20, 0x3e, 0x3e, 0x20, 0x31, 0x36, 0x29, 0x20, 0x2f, 0x20, 0x33, 0x32, 0x29, 0x20
        /*00cd*/ 	.byte	0x25, 0x20, 0x34, 0x29, 0x00
	.type		__unnamed_1,@object
	.size		__unnamed_1,(__unnamed_2 - __unnamed_1)
__unnamed_1:
        /*00d2*/ 	.byte	0x61, 0x75, 0x74, 0x6f, 0x20, 0x63, 0x75, 0x74, 0x65, 0x3a, 0x3a, 0x61, 0x73, 0x5f, 0x70, 0x6f
        /* <DEDUP_REMOVED lines=24> */
        /*0262*/ 	.byte	0x43, 0x3c, 0x38, 0x31, 0x39, 0x32, 0x3e, 0x3e, 0x3e, 0x3e, 0x5d, 0x00
	.type		__unnamed_2,@object
	.size		__unnamed_2,(.L_2 - __unnamed_2)
__unnamed_2:
        /* <DEDUP_REMOVED lines=42> */
        /*050e*/ 	.byte	0x3e, 0x3e, 0x3e, 0x3e, 0x5d, 0x00
.L_2:


//--------------------- .nv.shared._ZN7cutlass13device_kernelINS_4gemm6kernel13GemmUniversalIN4cute5tupleIJiiiiEEENS1_10collective13CollectiveMmaINS1_35MainloopSm100TmaUmmaWarpSpecializedILi20ELi2ELi4ENS5_IJNS4_1CILi2EEENSA_ILi1EEESC_EEEEENS5_IJNSA_ILi256EEENSA_ILi64EEESG_EEENS_12float_e4m3_tENS5_IJlSC_lEEESI_SJ_NS4_8TiledMMAINS4_8MMA_AtomIJNS4_10MMA_TraitsINS4_25SM100_MMA_F8F6F4_2x1SM_SSEJSI_SI_fSF_SG_NS4_17integral_constantINS4_4UMMA5MajorELSQ_0EEESR_NSO_INSP_7ScaleInELSS_0EEEST_EEEEEENS4_6LayoutINS5_IJSC_SC_SC_EEENS5_IJNSA_ILi0EEESY_SY_EEEEENS5_IJNS4_10UnderscoreES11_S11_EEEEENS4_18SM100_TMA_2SM_LOADENS4_14ComposedLayoutINS4_7SwizzleILi2ELi4ELi3EEENS4_18smem_ptr_flag_bitsILi8EEENSW_INS5_IJNSA_ILi8EEESG_EEENS5_IJSG_SC_EEEEEEEvNS4_8identityES14_S1E_vS1F_EENS_8epilogue10collective18CollectiveEpilogueINS1H_23Sm100TmaWarpSpecializedILi1ELi1ELi64ELb0ELb0EEEJNS5_IJNSA_ILi128EEESG_SG_EEENS5_IJNSW_IS1M_SC_EENSW_ISG_SC_EEEEESI_SJ_SI_SJ_NS1H_6fusion15FusionCallbacksIS1L_NS1R_13LinCombEltActINS1H_6thread7SigmoidESI_fSI_fLNS_15FloatRoundStyleE2EEES1N_S1Q_JEEENS4_5SM1004TMEM4LOAD26SM100_TMEM_LOAD_32dp32b64xENS4_13SM90_TMA_LOADES1E_NS4_39AutoVectorizingCopyWithAssumedAlignmentILi128EEENS4_14SM90_TMA_STOREES1E_S25_S25_EEEvvEEEEvNT_6ParamsE --------------------------
	.section	.nv.shared._ZN7cutlass13device_kernelINS_4gemm6kernel13GemmUniversalIN4cute5tupleIJiiiiEEENS1_10collective13CollectiveMmaINS1_35MainloopSm100TmaUmmaWarpSpecializedILi20ELi2ELi4ENS5_IJNS4_1CILi2EEENSA_ILi1EEESC_EEEEENS5_IJNSA_ILi256EEENSA_ILi64EEESG_EEENS_12float_e4m3_tENS5_IJlSC_lEEESI_SJ_NS4_8TiledMMAINS4_8MMA_AtomIJNS4_10MMA_TraitsINS4_25SM100_MMA_F8F6F4_2x1SM_SSEJSI_SI_fSF_SG_NS4_17integral_constantINS4_4UMMA5MajorELSQ_0EEESR_NSO_INSP_7ScaleInELSS_0EEEST_EEEEEENS4_6LayoutINS5_IJSC_SC_SC_EEENS5_IJNSA_ILi0EEESY_SY_EEEEENS5_IJNS4_10UnderscoreES11_S11_EEEEENS4_18SM100_TMA_2SM_LOADENS4_14ComposedLayoutINS4_7SwizzleILi2ELi4ELi3EEENS4_18smem_ptr_flag_bitsILi8EEENSW_INS5_IJNSA_ILi8EEESG_EEENS5_IJSG_SC_EEEEEEEvNS4_8identityES14_S1E_vS1F_EENS_8epilogue10collective18CollectiveEpilogueINS1H_23Sm100TmaWarpSpecializedILi1ELi1ELi64ELb0ELb0EEEJNS5_IJNSA_ILi128EEESG_SG_EEENS5_IJNSW_IS1M_SC_EENSW_ISG_SC_EEEEESI_SJ_SI_SJ_NS1H_6fusion15FusionCallbacksIS1L_NS1R_13LinCombEltActINS1H_6thread7SigmoidESI_fSI_fLNS_15FloatRoundStyleE2EEES1N_S1Q_JEEENS4_5SM1004TMEM4LOAD26SM100_TMEM_LOAD_32dp32b64xENS4_13SM90_TMA_LOADES1E_NS4_39AutoVectorizingCopyWithAssumedAlignmentILi128EEENS4_14SM90_TMA_STOREES1E_S25_S25_EEEvvEEEEvNT_6ParamsE,"aw",@nobits
	.sectionflags	@""
	.align	16
	.zero		1024


//--------------------- .nv.shared.reserved.0     --------------------------
	.section	.nv.shared.reserved.0,"aw",@nobits
	.weak		__nv_reservedSMEM_offset_0_alias
	.size		__nv_reservedSMEM_offset_0_alias, 0, 64
	.other		__nv_reservedSMEM_offset_0_alias,@"STO_CUDA_RESERVED_SHARED STV_DEFAULT"
__nv_reservedSMEM_offset_0_alias:
	.zero		0
.nv.shared.reserved.0:
	.zero		64
	.weak		__nv_reservedSMEM_tcgen05_partition
	.type		__nv_reservedSMEM_tcgen05_partition,@object
	.size		__nv_reservedSMEM_tcgen05_partition,(.L_0 - __nv_reservedSMEM_tcgen05_partition)
__nv_reservedSMEM_tcgen05_partition:
	.zero		32
.L_0:


//--------------------- .nv.global                --------------------------
	.section	.nv.global,"aw",@nobits
.nv.global:
	.type		_ZN39_INTERNAL_ff5c4ec6_4_k_cu_5ca20478_32744cute1_E,@object
	.size		_ZN39_INTERNAL_ff5c4ec6_4_k_cu_5ca20478_32744cute1_E,(_ZN39_INTERNAL_ff5c4ec6_4_k_cu_5ca20478_32744cuda3std3__45__cpo6cbeginE - _ZN39_INTERNAL_ff5c4ec6_4_k_cu_5ca20478_32744cute1_E)
_ZN39_INTERNAL_ff5c4ec6_4_k_cu_5ca20478_32744cute1_E:
	.zero		1
	.type		_ZN39_INTERNAL_ff5c4ec6_4_k_cu_5ca20478_32744cuda3std3__45__cpo6cbeginE,@object
	.size		_ZN39_INTERNAL_ff5c4ec6_4_k_cu_5ca20478_32744cuda3std3__45__cpo6cbeginE,(_ZN39_INTERNAL_ff5c4ec6_4_k_cu_5ca20478_32744cuda3std3__48in_placeE - _ZN39_INTERNAL_ff5c4ec6_4_k_cu_5ca20478_32744cuda3std3__45__cpo6cbeginE)
_ZN39_INTERNAL_ff5c4ec6_4_k_cu_5ca20478_32744cuda3std3__45__cpo6cbeginE:
	.zero		1
	.type		_ZN39_INTERNAL_ff5c4ec6_4_k_cu_5ca20478_32744cuda3std3__48in_placeE,@object
	.size		_ZN39_INTERNAL_ff5c4ec6_4_k_cu_5ca20478_32744cuda3std3__48in_placeE,(_ZN39_INTERNAL_ff5c4ec6_4_k_cu_5ca20478_32744cuda3std6ranges3__45__cpo9iter_moveE - _ZN39_INTERNAL_ff5c4ec6_4_k_cu_5ca20478_32744cuda3std3__48in_placeE)
_ZN39_INTERNAL_ff5c4ec6_4_k_cu_5ca20478_32744cuda3std3__48in_placeE:
	.zero		1
	.type		_ZN39_INTERNAL_ff5c4ec6_4_k_cu_5ca20478_32744cuda3std6ranges3__45__cpo9iter_moveE,@object
	.size		_ZN39_INTERNAL_ff5c4ec6_4_k_cu_5ca20478_32744cuda3std6ranges3__45__cpo9iter_moveE,(_ZN39_INTERNAL_ff5c4ec6_4_k_cu_5ca20478_32744cuda3std3__45__cpo5beginE - _ZN39_INTERNAL_ff5c4ec6_4_k_cu_5ca20478_32744cuda3std6ranges3__45__cpo9iter_moveE)
_ZN39_INTERNAL_ff5c4ec6_4_k_cu_5ca20478_32744cuda3std6ranges3__45__cpo9iter_moveE:
	.zero		1
	.type		_ZN39_INTERNAL_ff5c4ec6_4_k_cu_5ca20478_32744cuda3std3__45__cpo5beginE,@object
	.size		_ZN39_INTERNAL_ff5c4ec6_4_k_cu_5ca20478_32744cuda3std3__45__cpo5beginE,(_ZN39_INTERNAL_ff5c4ec6_4_k_cu_5ca20478_32744cuda3std3__441_GLOBAL__N__ff5c4ec6_4_k_cu_5ca20478_32746ignoreE - _ZN39_INTERNAL_ff5c4ec6_4_k_cu_5ca20478_32744cuda3std3__45__cpo5beginE)
_ZN39_INTERNAL_ff5c4ec6_4_k_cu_5ca20478_32744cuda3std3__45__cpo5beginE:
	.zero		1
	.type		_ZN39_INTERNAL_ff5c4ec6_4_k_cu_5ca20478_32744cuda3std3__441_GLOBAL__N__ff5c4ec6_4_k_cu_5ca20478_32746ignoreE,@object
	.size		_ZN39_INTERNAL_ff5c4ec6_4_k_cu_5ca20478_32744cuda3std3__441_GLOBAL__N__ff5c4ec6_4_k_cu_5ca20478_32746ignoreE,(_ZN39_INTERNAL_ff5c4ec6_4_k_cu_5ca20478_32744cute7productE - _ZN39_INTERNAL_ff5c4ec6_4_k_cu_5ca20478_32744cuda3std3__441_GLOBAL__N__ff5c4ec6_4_k_cu_5ca20478_32746ignoreE)
_ZN39_INTERNAL_ff5c4ec6_4_k_cu_5ca20478_32744cuda3std3__441_GLOBAL__N__ff5c4ec6_4_k_cu_5ca20478_32746ignoreE:
	.zero		1
	.type		_ZN39_INTERNAL_ff5c4ec6_4_k_cu_5ca20478_32744cute7productE,@object
	.size		_ZN39_INTERNAL_ff5c4ec6_4_k_cu_5ca20478_32744cute7productE,(_ZN39_INTERNAL_ff5c4ec6_4_k_cu_5ca20478_32744cuda3std3__45__cpo3endE - _ZN39_INTERNAL_ff5c4ec6_4_k_cu_5ca20478_32744cute7productE)
_ZN39_INTERNAL_ff5c4ec6_4_k_cu_5ca20478_32744cute7productE:
	.zero		1
	.type		_ZN39_INTERNAL_ff5c4ec6_4_k_cu_5ca20478_32744cuda3std3__45__cpo3endE,@object
	.size		_ZN39_INTERNAL_ff5c4ec6_4_k_cu_5ca20478_32744cuda3std3__45__cpo3endE,(_ZN39_INTERNAL_ff5c4ec6_4_k_cu_5ca20478_32744cuda3std3__419piecewise_constructE - _ZN39_INTERNAL_ff5c4ec6_4_k_cu_5ca20478_32744cuda3std3__45__cpo3endE)
_ZN39_INTERNAL_ff5c4ec6_4_k_cu_5ca20478_32744cuda3std3__45__cpo3endE:
	.zero		1
	.type		_ZN39_INTERNAL_ff5c4ec6_4_k_cu_5ca20478_32744cuda3std3__419piecewise_constructE,@object
	.size		_ZN39_INTERNAL_ff5c4ec6_4_k_cu_5ca20478_32744cuda3std3__419piecewise_constructE,(_ZN39_INTERNAL_ff5c4ec6_4_k_cu_5ca20478_32744cuda3std3__45__cpo4cendE - _ZN39_INTERNAL_ff5c4ec6_4_k_cu_5ca20478_32744cuda3std3__419piecewise_constructE)
_ZN39_INTERNAL_ff5c4ec6_4_k_cu_5ca20478_32744cuda3std3__419piecewise_constructE:
	.zero		1
	.type		_ZN39_INTERNAL_ff5c4ec6_4_k_cu_5ca20478_32744cuda3std3__45__cpo4cendE,@object
	.size		_ZN39_INTERNAL_ff5c4ec6_4_k_cu_5ca20478_32744cuda3std3__45__cpo4cendE,(_ZN39_INTERNAL_ff5c4ec6_4_k_cu_5ca20478_32744cuda3std6ranges3__45__cpo4swapE - _ZN39_INTERNAL_ff5c4ec6_4_k_cu_5ca20478_32744cuda3std3__45__cpo4cendE)
_ZN39_INTERNAL_ff5c4ec6_4_k_cu_5ca20478_32744cuda3std3__45__cpo4cendE:
	.zero		1
	.type		_ZN39_INTERNAL_ff5c4ec6_4_k_cu_5ca20478_32744cuda3std6ranges3__45__cpo4swapE,@object
	.size		_ZN39_INTERNAL_ff5c4ec6_4_k_cu_5ca20478_32744cuda3std6ranges3__45__cpo4swapE,(.L_10 - _ZN39_INTERNAL_ff5c4ec6_4_k_cu_5ca20478_32744cuda3std6ranges3__45__cpo4swapE)
_ZN39_INTERNAL_ff5c4ec6_4_k_cu_5ca20478_32744cuda3std6ranges3__45__cpo4swapE:
	.zero		1
.L_10:


//--------------------- .nv.constant0._ZN7cutlass13device_kernelINS_4gemm6kernel13GemmUniversalIN4cute5tupleIJiiiiEEENS1_10collective13CollectiveMmaINS1_35MainloopSm100TmaUmmaWarpSpecializedILi20ELi2ELi4ENS5_IJNS4_1CILi2EEENSA_ILi1EEESC_EEEEENS5_IJNSA_ILi256EEENSA_ILi64EEESG_EEENS_12float_e4m3_tENS5_IJlSC_lEEESI_SJ_NS4_8TiledMMAINS4_8MMA_AtomIJNS4_10MMA_TraitsINS4_25SM100_MMA_F8F6F4_2x1SM_SSEJSI_SI_fSF_SG_NS4_17integral_constantINS4_4UMMA5MajorELSQ_0EEESR_NSO_INSP_7ScaleInELSS_0EEEST_EEEEEENS4_6LayoutINS5_IJSC_SC_SC_EEENS5_IJNSA_ILi0EEESY_SY_EEEEENS5_IJNS4_10UnderscoreES11_S11_EEEEENS4_18SM100_TMA_2SM_LOADENS4_14ComposedLayoutINS4_7SwizzleILi2ELi4ELi3EEENS4_18smem_ptr_flag_bitsILi8EEENSW_INS5_IJNSA_ILi8EEESG_EEENS5_IJSG_SC_EEEEEEEvNS4_8identityES14_S1E_vS1F_EENS_8epilogue10collective18CollectiveEpilogueINS1H_23Sm100TmaWarpSpecializedILi1ELi1ELi64ELb0ELb0EEEJNS5_IJNSA_ILi128EEESG_SG_EEENS5_IJNSW_IS1M_SC_EENSW_ISG_SC_EEEEESI_SJ_SI_SJ_NS1H_6fusion15FusionCallbacksIS1L_NS1R_13LinCombEltActINS1H_6thread7SigmoidESI_fSI_fLNS_15FloatRoundStyleE2EEES1N_S1Q_JEEENS4_5SM1004TMEM4LOAD26SM100_TMEM_LOAD_32dp32b64xENS4_13SM90_TMA_LOADES1E_NS4_39AutoVectorizingCopyWithAssumedAlignmentILi128EEENS4_14SM90_TMA_STOREES1E_S25_S25_EEEvvEEEEvNT_6ParamsE --------------------------
	.section	.nv.constant0._ZN7cutlass13device_kernelINS_4gemm6kernel13GemmUniversalIN4cute5tupleIJiiiiEEENS1_10collective13CollectiveMmaINS1_35MainloopSm100TmaUmmaWarpSpecializedILi20ELi2ELi4ENS5_IJNS4_1CILi2EEENSA_ILi1EEESC_EEEEENS5_IJNSA_ILi256EEENSA_ILi64EEESG_EEENS_12float_e4m3_tENS5_IJlSC_lEEESI_SJ_NS4_8TiledMMAINS4_8MMA_AtomIJNS4_10MMA_TraitsINS4_25SM100_MMA_F8F6F4_2x1SM_SSEJSI_SI_fSF_SG_NS4_17integral_constantINS4_4UMMA5MajorELSQ_0EEESR_NSO_INSP_7ScaleInELSS_0EEEST_EEEEEENS4_6LayoutINS5_IJSC_SC_SC_EEENS5_IJNSA_ILi0EEESY_SY_EEEEENS5_IJNS4_10UnderscoreES11_S11_EEEEENS4_18SM100_TMA_2SM_LOADENS4_14ComposedLayoutINS4_7SwizzleILi2ELi4ELi3EEENS4_18smem_ptr_flag_bitsILi8EEENSW_INS5_IJNSA_ILi8EEESG_EEENS5_IJSG_SC_EEEEEEEvNS4_8identityES14_S1E_vS1F_EENS_8epilogue10collective18CollectiveEpilogueINS1H_23Sm100TmaWarpSpecializedILi1ELi1ELi64ELb0ELb0EEEJNS5_IJNSA_ILi128EEESG_SG_EEENS5_IJNSW_IS1M_SC_EENSW_ISG_SC_EEEEESI_SJ_SI_SJ_NS1H_6fusion15FusionCallbacksIS1L_NS1R_13LinCombEltActINS1H_6thread7SigmoidESI_fSI_fLNS_15FloatRoundStyleE2EEES1N_S1Q_JEEENS4_5SM1004TMEM4LOAD26SM100_TMEM_LOAD_32dp32b64xENS4_13SM90_TMA_LOADES1E_NS4_39AutoVectorizingCopyWithAssumedAlignmentILi128EEENS4_14SM90_TMA_STOREES1E_S25_S25_EEEvvEEEEvNT_6ParamsE,"a",@progbits
	.sectionflags	@""
	.align	4
.nv.constant0._ZN7cutlass13device_kernelINS_4gemm6kernel13GemmUniversalIN4cute5tupleIJiiiiEEENS1_10collective13CollectiveMmaINS1_35MainloopSm100TmaUmmaWarpSpecializedILi20ELi2ELi4ENS5_IJNS4_1CILi2EEENSA_ILi1EEESC_EEEEENS5_IJNSA_ILi256EEENSA_ILi64EEESG_EEENS_12float_e4m3_tENS5_IJlSC_lEEESI_SJ_NS4_8TiledMMAINS4_8MMA_AtomIJNS4_10MMA_TraitsINS4_25SM100_MMA_F8F6F4_2x1SM_SSEJSI_SI_fSF_SG_NS4_17integral_constantINS4_4UMMA5MajorELSQ_0EEESR_NSO_INSP_7ScaleInELSS_0EEEST_EEEEEENS4_6LayoutINS5_IJSC_SC_SC_EEENS5_IJNSA_ILi0EEESY_SY_EEEEENS5_IJNS4_10UnderscoreES11_S11_EEEEENS4_18SM100_TMA_2SM_LOADENS4_14ComposedLayoutINS4_7SwizzleILi2ELi4ELi3EEENS4_18smem_ptr_flag_bitsILi8EEENSW_INS5_IJNSA_ILi8EEESG_EEENS5_IJSG_SC_EEEEEEEvNS4_8identityES14_S1E_vS1F_EENS_8epilogue10collective18CollectiveEpilogueINS1H_23Sm100TmaWarpSpecializedILi1ELi1ELi64ELb0ELb0EEEJNS5_IJNSA_ILi128EEESG_SG_EEENS5_IJNSW_IS1M_SC_EENSW_ISG_SC_EEEEESI_SJ_SI_SJ_NS1H_6fusion15FusionCallbacksIS1L_NS1R_13LinCombEltActINS1H_6thread7SigmoidESI_fSI_fLNS_15FloatRoundStyleE2EEES1N_S1Q_JEEENS4_5SM1004TMEM4LOAD26SM100_TMEM_LOAD_32dp32b64xENS4_13SM90_TMA_LOADES1E_NS4_39AutoVectorizingCopyWithAssumedAlignmentILi128EEENS4_14SM90_TMA_STOREES1E_S25_S25_EEEvvEEEEvNT_6ParamsE:
	.zero		2944


//--------------------- SYMBOLS --------------------------

	.type		.nv.reservedSmem.offset0,@object
	.size		.nv.reservedSmem.offset0,0x4
	.type		.nv.reservedSmem.cap,@object
	.size		.nv.reservedSmem.cap,0x4
	.type		__assertfail,@function
